//
// Generated by NVIDIA NVVM Compiler
//
// Compiler Build ID: CL-36424714
// Cuda compilation tools, release 13.0, V13.0.88
// Based on NVVM 20.0.0
//

.version 9.0
.target sm_100
.address_size 64

	// .globl	_Z10init_valuePiii
.global .align 4 .b8 precalc_xorwow_matrix[102400];
.global .align 4 .b8 precalc_xorwow_offset_matrix[102400];
.global .align 4 .b8 mrg32k3aM1[2304];
.global .align 4 .b8 mrg32k3aM2[2304];
.global .align 4 .b8 mrg32k3aM1SubSeq[2016];
.global .align 4 .b8 mrg32k3aM2SubSeq[2016];
.global .align 4 .b8 mrg32k3aM1Seq[2304];
.global .align 4 .b8 mrg32k3aM2Seq[2304];
.const .align 8 .b8 __cr_lgamma_table[72];
.global .align 4 .u32 dx = 4;
.global .align 4 .u32 dy = 4;
.global .align 4 .b8 mxar[16] = {255, 255, 255, 255, 1};
.global .align 4 .b8 myar[16] = {0, 0, 0, 0, 0, 0, 0, 0, 255, 255, 255, 255, 1};
// _ZZ10reduce_difPiS_iE11partial_sum has been demoted

.visible .entry _Z10init_valuePiii(
	.param .u64 .ptr .align 1 _Z10init_valuePiii_param_0,
	.param .u32 _Z10init_valuePiii_param_1,
	.param .u32 _Z10init_valuePiii_param_2
)
{
	.reg .b32 	%r<12>;
	.reg .b64 	%rd<5>;

	ld.param.u64 	%rd1, [_Z10init_valuePiii_param_0];
	ld.param.u32 	%r1, [_Z10init_valuePiii_param_1];
	ld.param.u32 	%r2, [_Z10init_valuePiii_param_2];
	cvta.to.global.u64 	%rd2, %rd1;
	mov.u32 	%r3, %ctaid.x;
	shl.b32 	%r4, %r3, 4;
	mov.u32 	%r5, %tid.x;
	add.s32 	%r6, %r4, %r5;
	mov.u32 	%r7, %ctaid.y;
	shl.b32 	%r8, %r7, 4;
	mov.u32 	%r9, %tid.y;
	add.s32 	%r10, %r8, %r9;
	mad.lo.s32 	%r11, %r2, %r6, %r10;
	mul.wide.s32 	%rd3, %r11, 4;
	add.s64 	%rd4, %rd2, %rd3;
	st.global.u32 	[%rd4], %r1;
	ret;

}
	// .globl	_Z12setup_kernelP17curandStateXORWOWm
.visible .entry _Z12setup_kernelP17curandStateXORWOWm(
	.param .u64 .ptr .align 1 _Z12setup_kernelP17curandStateXORWOWm_param_0,
	.param .u64 _Z12setup_kernelP17curandStateXORWOWm_param_1
)
{
	.reg .pred 	%p<24>;
	.reg .b32 	%r<413>;
	.reg .b64 	%rd<20>;

	ld.param.u64 	%rd8, [_Z12setup_kernelP17curandStateXORWOWm_param_0];
	ld.param.u64 	%rd9, [_Z12setup_kernelP17curandStateXORWOWm_param_1];
	cvta.to.global.u64 	%rd10, %rd8;
	mov.u32 	%r182, %tid.x;
	mov.u32 	%r183, %tid.y;
	shl.b32 	%r184, %r183, 2;
	add.s32 	%r185, %r184, %r182;
	cvt.u64.u32 	%rd19, %r185;
	add.s64 	%rd11, %rd9, %rd19;
	mul.wide.u32 	%rd12, %r185, 48;
	add.s64 	%rd2, %rd10, %rd12;
	cvt.u32.u64 	%r186, %rd11;
	xor.b32  	%r187, %r186, -1429050551;
	mul.lo.s32 	%r188, %r187, 1099087573;
	{ .reg .b32 tmp; mov.b64 {tmp, %r189}, %rd11; }
	xor.b32  	%r190, %r189, -136515619;
	mul.lo.s32 	%r191, %r190, -1703105765;
	add.s32 	%r192, %r188, %r191;
	add.s32 	%r193, %r192, 6615241;
	add.s32 	%r194, %r188, 123456789;
	st.global.v2.u32 	[%rd2], {%r193, %r194};
	xor.b32  	%r195, %r188, 362436069;
	add.s32 	%r196, %r191, 521288629;
	st.global.v2.u32 	[%rd2+8], {%r195, %r196};
	xor.b32  	%r197, %r191, 88675123;
	add.s32 	%r198, %r188, 5783321;
	st.global.v2.u32 	[%rd2+16], {%r197, %r198};
	setp.eq.s32 	%p1, %r185, 0;
	@%p1 bra 	$L__BB1_42;
	mov.b32 	%r319, 0;
$L__BB1_2:
	and.b64  	%rd4, %rd19, 3;
	setp.eq.s64 	%p2, %rd4, 0;
	@%p2 bra 	$L__BB1_41;
	mul.wide.u32 	%rd13, %r319, 3200;
	mov.u64 	%rd14, precalc_xorwow_matrix;
	add.s64 	%rd5, %rd14, %rd13;
	cvt.u32.u64 	%r2, %rd4;
	mov.b32 	%r320, 0;
$L__BB1_4:
	mov.b32 	%r333, 0;
	mov.u32 	%r334, %r333;
	mov.u32 	%r335, %r333;
	mov.u32 	%r336, %r333;
	mov.u32 	%r337, %r333;
	mov.u32 	%r326, %r333;
$L__BB1_5:
	mul.wide.u32 	%rd15, %r326, 4;
	add.s64 	%rd16, %rd2, %rd15;
	ld.global.u32 	%r10, [%rd16+4];
	shl.b32 	%r11, %r326, 5;
	mov.b32 	%r332, 0;
$L__BB1_6:
	.pragma "nounroll";
	shr.u32 	%r203, %r10, %r332;
	and.b32  	%r204, %r203, 1;
	setp.eq.b32 	%p3, %r204, 1;
	not.pred 	%p4, %p3;
	add.s32 	%r205, %r11, %r332;
	mul.lo.s32 	%r206, %r205, 5;
	mul.wide.u32 	%rd17, %r206, 4;
	add.s64 	%rd6, %rd5, %rd17;
	@%p4 bra 	$L__BB1_8;
	ld.global.u32 	%r207, [%rd6];
	xor.b32  	%r337, %r337, %r207;
	ld.global.u32 	%r208, [%rd6+4];
	xor.b32  	%r336, %r336, %r208;
	ld.global.u32 	%r209, [%rd6+8];
	xor.b32  	%r335, %r335, %r209;
	ld.global.u32 	%r210, [%rd6+12];
	xor.b32  	%r334, %r334, %r210;
	ld.global.u32 	%r211, [%rd6+16];
	xor.b32  	%r333, %r333, %r211;
$L__BB1_8:
	and.b32  	%r213, %r203, 2;
	setp.eq.s32 	%p5, %r213, 0;
	@%p5 bra 	$L__BB1_10;
	ld.global.u32 	%r214, [%rd6+20];
	xor.b32  	%r337, %r337, %r214;
	ld.global.u32 	%r215, [%rd6+24];
	xor.b32  	%r336, %r336, %r215;
	ld.global.u32 	%r216, [%rd6+28];
	xor.b32  	%r335, %r335, %r216;
	ld.global.u32 	%r217, [%rd6+32];
	xor.b32  	%r334, %r334, %r217;
	ld.global.u32 	%r218, [%rd6+36];
	xor.b32  	%r333, %r333, %r218;
$L__BB1_10:
	and.b32  	%r220, %r203, 4;
	setp.eq.s32 	%p6, %r220, 0;
	@%p6 bra 	$L__BB1_12;
	ld.global.u32 	%r221, [%rd6+40];
	xor.b32  	%r337, %r337, %r221;
	ld.global.u32 	%r222, [%rd6+44];
	xor.b32  	%r336, %r336, %r222;
	ld.global.u32 	%r223, [%rd6+48];
	xor.b32  	%r335, %r335, %r223;
	ld.global.u32 	%r224, [%rd6+52];
	xor.b32  	%r334, %r334, %r224;
	ld.global.u32 	%r225, [%rd6+56];
	xor.b32  	%r333, %r333, %r225;
$L__BB1_12:
	and.b32  	%r227, %r203, 8;
	setp.eq.s32 	%p7, %r227, 0;
	@%p7 bra 	$L__BB1_14;
	ld.global.u32 	%r228, [%rd6+60];
	xor.b32  	%r337, %r337, %r228;
	ld.global.u32 	%r229, [%rd6+64];
	xor.b32  	%r336, %r336, %r229;
	ld.global.u32 	%r230, [%rd6+68];
	xor.b32  	%r335, %r335, %r230;
	ld.global.u32 	%r231, [%rd6+72];
	xor.b32  	%r334, %r334, %r231;
	ld.global.u32 	%r232, [%rd6+76];
	xor.b32  	%r333, %r333, %r232;
$L__BB1_14:
	and.b32  	%r234, %r203, 16;
	setp.eq.s32 	%p8, %r234, 0;
	@%p8 bra 	$L__BB1_16;
	ld.global.u32 	%r235, [%rd6+80];
	xor.b32  	%r337, %r337, %r235;
	ld.global.u32 	%r236, [%rd6+84];
	xor.b32  	%r336, %r336, %r236;
	ld.global.u32 	%r237, [%rd6+88];
	xor.b32  	%r335, %r335, %r237;
	ld.global.u32 	%r238, [%rd6+92];
	xor.b32  	%r334, %r334, %r238;
	ld.global.u32 	%r239, [%rd6+96];
	xor.b32  	%r333, %r333, %r239;
$L__BB1_16:
	and.b32  	%r241, %r203, 32;
	setp.eq.s32 	%p9, %r241, 0;
	@%p9 bra 	$L__BB1_18;
	ld.global.u32 	%r242, [%rd6+100];
	xor.b32  	%r337, %r337, %r242;
	ld.global.u32 	%r243, [%rd6+104];
	xor.b32  	%r336, %r336, %r243;
	ld.global.u32 	%r244, [%rd6+108];
	xor.b32  	%r335, %r335, %r244;
	ld.global.u32 	%r245, [%rd6+112];
	xor.b32  	%r334, %r334, %r245;
	ld.global.u32 	%r246, [%rd6+116];
	xor.b32  	%r333, %r333, %r246;
$L__BB1_18:
	and.b32  	%r248, %r203, 64;
	setp.eq.s32 	%p10, %r248, 0;
	@%p10 bra 	$L__BB1_20;
	ld.global.u32 	%r249, [%rd6+120];
	xor.b32  	%r337, %r337, %r249;
	ld.global.u32 	%r250, [%rd6+124];
	xor.b32  	%r336, %r336, %r250;
	ld.global.u32 	%r251, [%rd6+128];
	xor.b32  	%r335, %r335, %r251;
	ld.global.u32 	%r252, [%rd6+132];
	xor.b32  	%r334, %r334, %r252;
	ld.global.u32 	%r253, [%rd6+136];
	xor.b32  	%r333, %r333, %r253;
$L__BB1_20:
	and.b32  	%r255, %r203, 128;
	setp.eq.s32 	%p11, %r255, 0;
	@%p11 bra 	$L__BB1_22;
	ld.global.u32 	%r256, [%rd6+140];
	xor.b32  	%r337, %r337, %r256;
	ld.global.u32 	%r257, [%rd6+144];
	xor.b32  	%r336, %r336, %r257;
	ld.global.u32 	%r258, [%rd6+148];
	xor.b32  	%r335, %r335, %r258;
	ld.global.u32 	%r259, [%rd6+152];
	xor.b32  	%r334, %r334, %r259;
	ld.global.u32 	%r260, [%rd6+156];
	xor.b32  	%r333, %r333, %r260;
$L__BB1_22:
	and.b32  	%r262, %r203, 256;
	setp.eq.s32 	%p12, %r262, 0;
	@%p12 bra 	$L__BB1_24;
	ld.global.u32 	%r263, [%rd6+160];
	xor.b32  	%r337, %r337, %r263;
	ld.global.u32 	%r264, [%rd6+164];
	xor.b32  	%r336, %r336, %r264;
	ld.global.u32 	%r265, [%rd6+168];
	xor.b32  	%r335, %r335, %r265;
	ld.global.u32 	%r266, [%rd6+172];
	xor.b32  	%r334, %r334, %r266;
	ld.global.u32 	%r267, [%rd6+176];
	xor.b32  	%r333, %r333, %r267;
$L__BB1_24:
	and.b32  	%r269, %r203, 512;
	setp.eq.s32 	%p13, %r269, 0;
	@%p13 bra 	$L__BB1_26;
	ld.global.u32 	%r270, [%rd6+180];
	xor.b32  	%r337, %r337, %r270;
	ld.global.u32 	%r271, [%rd6+184];
	xor.b32  	%r336, %r336, %r271;
	ld.global.u32 	%r272, [%rd6+188];
	xor.b32  	%r335, %r335, %r272;
	ld.global.u32 	%r273, [%rd6+192];
	xor.b32  	%r334, %r334, %r273;
	ld.global.u32 	%r274, [%rd6+196];
	xor.b32  	%r333, %r333, %r274;
$L__BB1_26:
	and.b32  	%r276, %r203, 1024;
	setp.eq.s32 	%p14, %r276, 0;
	@%p14 bra 	$L__BB1_28;
	ld.global.u32 	%r277, [%rd6+200];
	xor.b32  	%r337, %r337, %r277;
	ld.global.u32 	%r278, [%rd6+204];
	xor.b32  	%r336, %r336, %r278;
	ld.global.u32 	%r279, [%rd6+208];
	xor.b32  	%r335, %r335, %r279;
	ld.global.u32 	%r280, [%rd6+212];
	xor.b32  	%r334, %r334, %r280;
	ld.global.u32 	%r281, [%rd6+216];
	xor.b32  	%r333, %r333, %r281;
$L__BB1_28:
	and.b32  	%r283, %r203, 2048;
	setp.eq.s32 	%p15, %r283, 0;
	@%p15 bra 	$L__BB1_30;
	ld.global.u32 	%r284, [%rd6+220];
	xor.b32  	%r337, %r337, %r284;
	ld.global.u32 	%r285, [%rd6+224];
	xor.b32  	%r336, %r336, %r285;
	ld.global.u32 	%r286, [%rd6+228];
	xor.b32  	%r335, %r335, %r286;
	ld.global.u32 	%r287, [%rd6+232];
	xor.b32  	%r334, %r334, %r287;
	ld.global.u32 	%r288, [%rd6+236];
	xor.b32  	%r333, %r333, %r288;
$L__BB1_30:
	and.b32  	%r290, %r203, 4096;
	setp.eq.s32 	%p16, %r290, 0;
	@%p16 bra 	$L__BB1_32;
	ld.global.u32 	%r291, [%rd6+240];
	xor.b32  	%r337, %r337, %r291;
	ld.global.u32 	%r292, [%rd6+244];
	xor.b32  	%r336, %r336, %r292;
	ld.global.u32 	%r293, [%rd6+248];
	xor.b32  	%r335, %r335, %r293;
	ld.global.u32 	%r294, [%rd6+252];
	xor.b32  	%r334, %r334, %r294;
	ld.global.u32 	%r295, [%rd6+256];
	xor.b32  	%r333, %r333, %r295;
$L__BB1_32:
	and.b32  	%r297, %r203, 8192;
	setp.eq.s32 	%p17, %r297, 0;
	@%p17 bra 	$L__BB1_34;
	ld.global.u32 	%r298, [%rd6+260];
	xor.b32  	%r337, %r337, %r298;
	ld.global.u32 	%r299, [%rd6+264];
	xor.b32  	%r336, %r336, %r299;
	ld.global.u32 	%r300, [%rd6+268];
	xor.b32  	%r335, %r335, %r300;
	ld.global.u32 	%r301, [%rd6+272];
	xor.b32  	%r334, %r334, %r301;
	ld.global.u32 	%r302, [%rd6+276];
	xor.b32  	%r333, %r333, %r302;
$L__BB1_34:
	and.b32  	%r304, %r203, 16384;
	setp.eq.s32 	%p18, %r304, 0;
	@%p18 bra 	$L__BB1_36;
	ld.global.u32 	%r305, [%rd6+280];
	xor.b32  	%r337, %r337, %r305;
	ld.global.u32 	%r306, [%rd6+284];
	xor.b32  	%r336, %r336, %r306;
	ld.global.u32 	%r307, [%rd6+288];
	xor.b32  	%r335, %r335, %r307;
	ld.global.u32 	%r308, [%rd6+292];
	xor.b32  	%r334, %r334, %r308;
	ld.global.u32 	%r309, [%rd6+296];
	xor.b32  	%r333, %r333, %r309;
$L__BB1_36:
	and.b32  	%r311, %r203, 32768;
	setp.eq.s32 	%p19, %r311, 0;
	@%p19 bra 	$L__BB1_38;
	ld.global.u32 	%r312, [%rd6+300];
	xor.b32  	%r337, %r337, %r312;
	ld.global.u32 	%r313, [%rd6+304];
	xor.b32  	%r336, %r336, %r313;
	ld.global.u32 	%r314, [%rd6+308];
	xor.b32  	%r335, %r335, %r314;
	ld.global.u32 	%r315, [%rd6+312];
	xor.b32  	%r334, %r334, %r315;
	ld.global.u32 	%r316, [%rd6+316];
	xor.b32  	%r333, %r333, %r316;
$L__BB1_38:
	add.s32 	%r332, %r332, 16;
	setp.ne.s32 	%p20, %r332, 32;
	@%p20 bra 	$L__BB1_6;
	mad.lo.s32 	%r317, %r326, -31, %r11;
	add.s32 	%r326, %r317, 1;
	setp.ne.s32 	%p21, %r326, 5;
	@%p21 bra 	$L__BB1_5;
	st.global.u32 	[%rd2+4], %r337;
	st.global.u32 	[%rd2+8], %r336;
	st.global.u32 	[%rd2+12], %r335;
	st.global.u32 	[%rd2+16], %r334;
	st.global.u32 	[%rd2+20], %r333;
	add.s32 	%r320, %r320, 1;
	setp.lt.u32 	%p22, %r320, %r2;
	@%p22 bra 	$L__BB1_4;
$L__BB1_41:
	shr.u64 	%rd7, %rd19, 2;
	add.s32 	%r319, %r319, 1;
	setp.gt.u64 	%p23, %rd19, 3;
	mov.u64 	%rd19, %rd7;
	@%p23 bra 	$L__BB1_2;
$L__BB1_42:
	mov.b32 	%r318, 0;
	st.global.v2.u32 	[%rd2+24], {%r318, %r318};
	st.global.u32 	[%rd2+32], %r318;
	mov.b64 	%rd18, 0;
	st.global.u64 	[%rd2+40], %rd18;
	ret;

}
	// .globl	_Z9monte_runPiiS_iifP17curandStateXORWOW
.visible .entry _Z9monte_runPiiS_iifP17curandStateXORWOW(
	.param .u64 .ptr .align 1 _Z9monte_runPiiS_iifP17curandStateXORWOW_param_0,
	.param .u32 _Z9monte_runPiiS_iifP17curandStateXORWOW_param_1,
	.param .u64 .ptr .align 1 _Z9monte_runPiiS_iifP17curandStateXORWOW_param_2,
	.param .u32 _Z9monte_runPiiS_iifP17curandStateXORWOW_param_3,
	.param .u32 _Z9monte_runPiiS_iifP17curandStateXORWOW_param_4,
	.param .f32 _Z9monte_runPiiS_iifP17curandStateXORWOW_param_5,
	.param .u64 .ptr .align 1 _Z9monte_runPiiS_iifP17curandStateXORWOW_param_6
)
{
	.reg .pred 	%p<7>;
	.reg .b32 	%r<71>;
	.reg .b32 	%f<23>;
	.reg .b64 	%rd<24>;
	.reg .b64 	%fd<2>;

	ld.param.u64 	%rd6, [_Z9monte_runPiiS_iifP17curandStateXORWOW_param_0];
	ld.param.u32 	%r25, [_Z9monte_runPiiS_iifP17curandStateXORWOW_param_1];
	ld.param.u64 	%rd7, [_Z9monte_runPiiS_iifP17curandStateXORWOW_param_2];
	ld.param.u32 	%r27, [_Z9monte_runPiiS_iifP17curandStateXORWOW_param_3];
	ld.param.u32 	%r28, [_Z9monte_runPiiS_iifP17curandStateXORWOW_param_4];
	ld.param.u64 	%rd8, [_Z9monte_runPiiS_iifP17curandStateXORWOW_param_6];
	cvta.to.global.u64 	%rd1, %rd7;
	cvta.to.global.u64 	%rd2, %rd6;
	cvta.to.global.u64 	%rd9, %rd8;
	mov.u32 	%r29, %tid.x;
	mov.u32 	%r30, %tid.y;
	ld.global.u32 	%r31, [dx];
	mad.lo.s32 	%r1, %r31, %r29, %r27;
	ld.global.u32 	%r32, [dy];
	mad.lo.s32 	%r33, %r32, %r30, %r28;
	shl.b32 	%r34, %r30, 2;
	add.s32 	%r3, %r34, %r29;
	mul.wide.u32 	%rd10, %r3, 48;
	add.s64 	%rd3, %rd9, %rd10;
	ld.global.v2.u32 	{%r4, %r5}, [%rd3];
	ld.global.v2.u32 	{%r6, %r7}, [%rd3+8];
	ld.global.v2.u32 	{%r8, %r10}, [%rd3+16];
	ld.global.v2.u32 	{%r11, %r12}, [%rd3+24];
	ld.global.f32 	%f1, [%rd3+32];
	ld.global.f64 	%fd1, [%rd3+40];
	add.s32 	%r35, %r1, -1;
	max.u32 	%r36, %r35, %r33;
	setp.gt.u32 	%p1, %r36, 15;
	mul.lo.s32 	%r13, %r33, %r25;
	cvt.s64.s32 	%rd11, %r1;
	cvt.s64.s32 	%rd12, %r13;
	add.s64 	%rd13, %rd12, %rd11;
	shl.b64 	%rd14, %rd13, 2;
	add.s64 	%rd4, %rd2, %rd14;
	mov.b32 	%r68, 0;
	@%p1 bra 	$L__BB2_2;
	ld.global.u32 	%r68, [%rd4+-4];
$L__BB2_2:
	add.s32 	%r37, %r1, 1;
	max.u32 	%r38, %r37, %r33;
	setp.gt.u32 	%p2, %r38, 15;
	@%p2 bra 	$L__BB2_4;
	ld.global.u32 	%r39, [%rd4+4];
	add.s32 	%r68, %r39, %r68;
$L__BB2_4:
	add.s32 	%r18, %r33, -1;
	max.u32 	%r40, %r1, %r18;
	setp.gt.u32 	%p3, %r40, 15;
	@%p3 bra 	$L__BB2_6;
	ld.param.u32 	%r65, [_Z9monte_runPiiS_iifP17curandStateXORWOW_param_1];
	mad.lo.s32 	%r41, %r18, %r65, %r1;
	mul.wide.s32 	%rd15, %r41, 4;
	add.s64 	%rd16, %rd2, %rd15;
	ld.global.u32 	%r42, [%rd16];
	add.s32 	%r68, %r42, %r68;
$L__BB2_6:
	add.s32 	%r21, %r33, 1;
	max.u32 	%r43, %r1, %r21;
	setp.gt.u32 	%p4, %r43, 15;
	@%p4 bra 	$L__BB2_8;
	ld.param.u32 	%r66, [_Z9monte_runPiiS_iifP17curandStateXORWOW_param_1];
	mad.lo.s32 	%r44, %r21, %r66, %r1;
	mul.wide.s32 	%rd17, %r44, 4;
	add.s64 	%rd18, %rd2, %rd17;
	ld.global.u32 	%r45, [%rd18];
	add.s32 	%r68, %r45, %r68;
$L__BB2_8:
	add.s32 	%r46, %r13, %r1;
	mul.wide.s32 	%rd19, %r46, 4;
	add.s64 	%rd5, %rd2, %rd19;
	ld.global.u32 	%r47, [%rd5];
	mul.lo.s32 	%r24, %r47, %r68;
	setp.lt.s32 	%p5, %r24, 1;
	mov.f32 	%f22, 0f3F800000;
	@%p5 bra 	$L__BB2_10;
	ld.param.f32 	%f21, [_Z9monte_runPiiS_iifP17curandStateXORWOW_param_5];
	neg.s32 	%r48, %r24;
	cvt.rn.f32.s32 	%f6, %r48;
	mul.f32 	%f7, %f21, %f6;
	fma.rn.f32 	%f8, %f7, 0f3BBB989D, 0f3F000000;
	cvt.sat.f32.f32 	%f9, %f8;
	mov.f32 	%f10, 0f4B400001;
	mov.f32 	%f11, 0f437C0000;
	fma.rm.f32 	%f12, %f9, %f11, %f10;
	add.f32 	%f13, %f12, 0fCB40007F;
	neg.f32 	%f14, %f13;
	fma.rn.f32 	%f15, %f7, 0f3FB8AA3B, %f14;
	fma.rn.f32 	%f16, %f7, 0f32A57060, %f15;
	mov.b32 	%r49, %f12;
	shl.b32 	%r50, %r49, 23;
	mov.b32 	%f17, %r50;
	ex2.approx.ftz.f32 	%f18, %f16;
	mul.f32 	%f22, %f18, %f17;
$L__BB2_10:
	shr.u32 	%r51, %r5, 2;
	xor.b32  	%r52, %r51, %r5;
	shl.b32 	%r53, %r10, 4;
	shl.b32 	%r54, %r52, 1;
	xor.b32  	%r55, %r53, %r54;
	xor.b32  	%r56, %r55, %r10;
	xor.b32  	%r57, %r56, %r52;
	add.s32 	%r58, %r4, 362437;
	add.s32 	%r59, %r57, %r58;
	cvt.rn.f32.u32 	%f19, %r59;
	fma.rn.f32 	%f20, %f19, 0f2F800000, 0f2F000000;
	st.global.v2.u32 	[%rd3], {%r58, %r6};
	st.global.v2.u32 	[%rd3+8], {%r7, %r8};
	st.global.v2.u32 	[%rd3+16], {%r10, %r57};
	st.global.v2.u32 	[%rd3+24], {%r11, %r12};
	st.global.f32 	[%rd3+32], %f1;
	st.global.f64 	[%rd3+40], %fd1;
	setp.geu.f32 	%p6, %f20, %f22;
	@%p6 bra 	$L__BB2_12;
	ld.global.u32 	%r61, [%rd5];
	mul.lo.s32 	%r62, %r61, %r68;
	mul.wide.u32 	%rd22, %r3, 4;
	add.s64 	%rd23, %rd1, %rd22;
	st.global.u32 	[%rd23], %r62;
	ld.global.u32 	%r63, [%rd5];
	neg.s32 	%r64, %r63;
	st.global.u32 	[%rd5], %r64;
	bra.uni 	$L__BB2_13;
$L__BB2_12:
	mul.wide.u32 	%rd20, %r3, 4;
	add.s64 	%rd21, %rd1, %rd20;
	mov.b32 	%r60, 0;
	st.global.u32 	[%rd21], %r60;
$L__BB2_13:
	ret;

}
	// .globl	_Z10reduce_difPiS_i
.visible .entry _Z10reduce_difPiS_i(
	.param .u64 .ptr .align 1 _Z10reduce_difPiS_i_param_0,
	.param .u64 .ptr .align 1 _Z10reduce_difPiS_i_param_1,
	.param .u32 _Z10reduce_difPiS_i_param_2
)
{
	.reg .pred 	%p<6>;
	.reg .b32 	%r<23>;
	.reg .b64 	%rd<9>;
	// demoted variable
	.shared .align 4 .b8 _ZZ10reduce_difPiS_iE11partial_sum[64];
	ld.param.u64 	%rd1, [_Z10reduce_difPiS_i_param_0];
	ld.param.u64 	%rd2, [_Z10reduce_difPiS_i_param_1];
	ld.param.u32 	%r8, [_Z10reduce_difPiS_i_param_2];
	mov.u32 	%r1, %tid.x;
	setp.gt.u32 	%p1, %r1, 15;
	shl.b32 	%r9, %r1, 2;
	mov.u32 	%r10, _ZZ10reduce_difPiS_iE11partial_sum;
	add.s32 	%r2, %r10, %r9;
	@%p1 bra 	$L__BB3_2;
	cvta.to.global.u64 	%rd3, %rd1;
	mul.wide.u32 	%rd4, %r1, 4;
	add.s64 	%rd5, %rd3, %rd4;
	ld.global.u32 	%r12, [%rd5];
	st.shared.u32 	[%r2], %r12;
	bra.uni 	$L__BB3_3;
$L__BB3_2:
	mov.b32 	%r11, 0;
	st.shared.u32 	[%r2], %r11;
$L__BB3_3:
	mov.b32 	%r21, 8;
$L__BB3_4:
	mov.b32 	%r22, 0;
	setp.eq.s32 	%p2, %r21, 1;
	@%p2 bra 	$L__BB3_7;
	setp.eq.s32 	%p3, %r21, 0;
	@%p3 bra 	$L__BB3_10;
	and.b32  	%r22, %r21, 1;
$L__BB3_7:
	add.s32 	%r6, %r22, %r21;
	bar.sync 	0;
	setp.ge.u32 	%p5, %r1, %r6;
	@%p5 bra 	$L__BB3_9;
	shl.b32 	%r16, %r6, 2;
	add.s32 	%r17, %r2, %r16;
	ld.shared.u32 	%r18, [%r17];
	ld.shared.u32 	%r19, [%r2];
	add.s32 	%r20, %r19, %r18;
	st.shared.u32 	[%r2], %r20;
$L__BB3_9:
	shr.u32 	%r21, %r6, 1;
	bra.uni 	$L__BB3_4;
$L__BB3_10:
	setp.ne.s32 	%p4, %r1, 0;
	@%p4 bra 	$L__BB3_12;
	ld.shared.u32 	%r15, [_ZZ10reduce_difPiS_iE11partial_sum];
	cvta.to.global.u64 	%rd6, %rd2;
	mul.wide.s32 	%rd7, %r8, 4;
	add.s64 	%rd8, %rd6, %rd7;
	st.global.u32 	[%rd8], %r15;
$L__BB3_12:
	ret;

}


// ===== COMPILED SASS (sm_100) =====

	.target	sm_100

	.elftype	@"ET_EXEC"


//--------------------- .note.nv.tkinfo           --------------------------
	.section	.note.nv.tkinfo,"",@"SHT_NOTE"
	.sectionflags	@"SHF_NOTE_NV_TKINFO"
	.tkinfo
        /*0018*/ 	.word	0x00000002
        /*0030*/ 	.string	""
        /*0030*/ 	.string	"ptxas"
        /*0030*/ 	.string	"Cuda compilation tools, release 13.0, V13.0.88"
        /*0030*/ 	.string	"Build cuda_13.0.r13.0/compiler.36424714_0"
        /*0030*/ 	.string	"-arch sm_100 -m 64 "



//--------------------- .note.nv.cuinfo           --------------------------
	.section	.note.nv.cuinfo,"",@"SHT_NOTE"
	.sectionflags	@"SHF_NOTE_NV_CUINFO"
        /*0018*/ 	.short	0x0002
        /*001a*/ 	.short	0x0064
        /*001c*/ 	.short	0x0082
	.zero		2


//--------------------- .nv.info                  --------------------------
	.section	.nv.info,"",@"SHT_CUDA_INFO"
	.align	4


	//----- nvinfo : EIATTR_REGCOUNT
	.align		4
        /*0000*/ 	.byte	0x04, 0x2f
        /*0002*/ 	.short	(.L_14 - .L_13)
	.align		4
.L_13:
        /*0004*/ 	.word	index@(_Z10init_valuePiii)
        /*0008*/ 	.word	0x0000000c


	//----- nvinfo : EIATTR_FRAME_SIZE
	.align		4
.L_14:
        /*000c*/ 	.byte	0x04, 0x11
        /*000e*/ 	.short	(.L_16 - .L_15)
	.align		4
.L_15:
        /*0010*/ 	.word	index@(_Z10init_valuePiii)
        /*0014*/ 	.word	0x00000000


	//----- nvinfo : EIATTR_REGCOUNT
	.align		4
.L_16:
        /*0018*/ 	.byte	0x04, 0x2f
        /*001a*/ 	.short	(.L_18 - .L_17)
	.align		4
.L_17:
        /*001c*/ 	.word	index@(_Z12setup_kernelP17curandStateXORWOWm)
        /*0020*/ 	.word	0x0000001f


	//----- nvinfo : EIATTR_FRAME_SIZE
	.align		4
.L_18:
        /*0024*/ 	.byte	0x04, 0x11
        /*0026*/ 	.short	(.L_20 - .L_19)
	.align		4
.L_19:
        /*0028*/ 	.word	index@(_Z12setup_kernelP17curandStateXORWOWm)
        /*002c*/ 	.word	0x00000000


	//----- nvinfo : EIATTR_REGCOUNT
	.align		4
.L_20:
        /*0030*/ 	.byte	0x04, 0x2f
        /*0032*/ 	.short	(.L_22 - .L_21)
	.align		4
.L_21:
        /*0034*/ 	.word	index@(_Z9monte_runPiiS_iifP17curandStateXORWOW)
        /*0038*/ 	.word	0x0000001c


	//----- nvinfo : EIATTR_FRAME_SIZE
	.align		4
.L_22:
        /*003c*/ 	.byte	0x04, 0x11
        /*003e*/ 	.short	(.L_24 - .L_23)
	.align		4
.L_23:
        /*0040*/ 	.word	index@(_Z9monte_runPiiS_iifP17curandStateXORWOW)
        /*0044*/ 	.word	0x00000000


	//----- nvinfo : EIATTR_REGCOUNT
	.align		4
.L_24:
        /*0048*/ 	.byte	0x04, 0x2f
        /*004a*/ 	.short	(.L_26 - .L_25)
	.align		4
.L_25:
        /*004c*/ 	.word	index@(_Z10reduce_difPiS_i)
        /*0050*/ 	.word	0x0000000a


	//----- nvinfo : EIATTR_FRAME_SIZE
	.align		4
.L_26:
        /*0054*/ 	.byte	0x04, 0x11
        /*0056*/ 	.short	(.L_28 - .L_27)
	.align		4
.L_27:
        /*0058*/ 	.word	index@(_Z10reduce_difPiS_i)
        /*005c*/ 	.word	0x00000000


	//----- nvinfo : EIATTR_MIN_STACK_SIZE
	.align		4
.L_28:
        /*0060*/ 	.byte	0x04, 0x12
        /*0062*/ 	.short	(.L_30 - .L_29)
	.align		4
.L_29:
        /*0064*/ 	.word	index@(_Z10reduce_difPiS_i)
        /*0068*/ 	.word	0x00000000


	//----- nvinfo : EIATTR_MIN_STACK_SIZE
	.align		4
.L_30:
        /*006c*/ 	.byte	0x04, 0x12
        /*006e*/ 	.short	(.L_32 - .L_31)
	.align		4
.L_31:
        /*0070*/ 	.word	index@(_Z9monte_runPiiS_iifP17curandStateXORWOW)
        /*0074*/ 	.word	0x00000000


	//----- nvinfo : EIATTR_MIN_STACK_SIZE
	.align		4
.L_32:
        /*0078*/ 	.byte	0x04, 0x12
        /*007a*/ 	.short	(.L_34 - .L_33)
	.align		4
.L_33:
        /*007c*/ 	.word	index@(_Z12setup_kernelP17curandStateXORWOWm)
        /*0080*/ 	.word	0x00000000


	//----- nvinfo : EIATTR_MIN_STACK_SIZE
	.align		4
.L_34:
        /*0084*/ 	.byte	0x04, 0x12
        /*0086*/ 	.short	(.L_36 - .L_35)
	.align		4
.L_35:
        /*0088*/ 	.word	index@(_Z10init_valuePiii)
        /*008c*/ 	.word	0x00000000
.L_36:


//--------------------- .nv.compat                --------------------------
	.section	.nv.compat,"",@"SHT_CUDA_COMPAT_INFO"
	.align	4
        /*0000*/ 	.byte	0x02, 0x09, 0x00, 0x00, 0x02, 0x02, 0x01, 0x00, 0x02, 0x05, 0x05, 0x00, 0x03, 0x07, 0x01, 0x01
        /*0010*/ 	.byte	0x02, 0x03, 0x00, 0x00, 0x02, 0x06, 0x01, 0x00, 0x04, 0x0b, 0x08, 0x00, 0x09, 0x00, 0x00, 0x00
        /*0020*/ 	.byte	0x00, 0x00, 0x00, 0x00


//--------------------- .nv.info._Z10reduce_difPiS_i --------------------------
	.section	.nv.info._Z10reduce_difPiS_i,"",@"SHT_CUDA_INFO"
	.sectionflags	@""
	.align	4


	//----- nvinfo : EIATTR_CUDA_API_VERSION
	.align		4
        /*0000*/ 	.byte	0x04, 0x37
        /*0002*/ 	.short	(.L_38 - .L_37)
.L_37:
        /*0004*/ 	.word	0x00000082


	//----- nvinfo : EIATTR_KPARAM_INFO
	.align		4
.L_38:
        /*0008*/ 	.byte	0x04, 0x17
        /*000a*/ 	.short	(.L_40 - .L_39)
.L_39:
        /*000c*/ 	.word	0x00000000
        /*0010*/ 	.short	0x0002
        /*0012*/ 	.short	0x0010
        /*0014*/ 	.byte	0x00, 0xf0, 0x11, 0x00


	//----- nvinfo : EIATTR_KPARAM_INFO
	.align		4
.L_40:
        /*0018*/ 	.byte	0x04, 0x17
        /*001a*/ 	.short	(.L_42 - .L_41)
.L_41:
        /*001c*/ 	.word	0x00000000
        /*0020*/ 	.short	0x0001
        /*0022*/ 	.short	0x0008
        /*0024*/ 	.byte	0x00, 0xf5, 0x21, 0x00


	//----- nvinfo : EIATTR_KPARAM_INFO
	.align		4
.L_42:
        /*0028*/ 	.byte	0x04, 0x17
        /*002a*/ 	.short	(.L_44 - .L_43)
.L_43:
        /*002c*/ 	.word	0x00000000
        /*0030*/ 	.short	0x0000
        /*0032*/ 	.short	0x0000
        /*0034*/ 	.byte	0x00, 0xf5, 0x21, 0x00


	//----- nvinfo : EIATTR_SPARSE_MMA_MASK
	.align		4
.L_44:
        /*0038*/ 	.byte	0x03, 0x50
        /*003a*/ 	.short	0x0000


	//----- nvinfo : EIATTR_MAXREG_COUNT
	.align		4
        /*003c*/ 	.byte	0x03, 0x1b
        /*003e*/ 	.short	0x00ff


	//----- nvinfo : EIATTR_NUM_BARRIERS
	.align		4
        /*0040*/ 	.byte	0x02, 0x4c
        /*0042*/ 	.byte	0x01
	.zero		1


	//----- nvinfo : EIATTR_MERCURY_ISA_VERSION
	.align		4
        /*0044*/ 	.byte	0x03, 0x5f
        /*0046*/ 	.short	0x0101


	//----- nvinfo : EIATTR_VRC_CTA_INIT_COUNT
	.align		4
        /*0048*/ 	.byte	0x02, 0x4a
	.zero		1
	.zero		1


	//----- nvinfo : EIATTR_EXIT_INSTR_OFFSETS
	.align		4
        /*004c*/ 	.byte	0x04, 0x1c
        /*004e*/ 	.short	(.L_46 - .L_45)


	//   ....[0]....
.L_45:
        /*0050*/ 	.word	0x000001f0


	//   ....[1]....
        /*0054*/ 	.word	0x00000280


	//----- nvinfo : EIATTR_CBANK_PARAM_SIZE
	.align		4
.L_46:
        /*0058*/ 	.byte	0x03, 0x19
        /*005a*/ 	.short	0x0014


	//----- nvinfo : EIATTR_PARAM_CBANK
	.align		4
        /*005c*/ 	.byte	0x04, 0x0a
        /*005e*/ 	.short	(.L_48 - .L_47)
	.align		4
.L_47:
        /*0060*/ 	.word	index@(.nv.constant0._Z10reduce_difPiS_i)
        /*0064*/ 	.short	0x0380
        /*0066*/ 	.short	0x0014


	//----- nvinfo : EIATTR_SW_WAR
	.align		4
.L_48:
        /*0068*/ 	.byte	0x04, 0x36
        /*006a*/ 	.short	(.L_50 - .L_49)
.L_49:
        /*006c*/ 	.word	0x00000008
.L_50:


//--------------------- .nv.info._Z9monte_runPiiS_iifP17curandStateXORWOW --------------------------
	.section	.nv.info._Z9monte_runPiiS_iifP17curandStateXORWOW,"",@"SHT_CUDA_INFO"
	.sectionflags	@""
	.align	4


	//----- nvinfo : EIATTR_CUDA_API_VERSION
	.align		4
        /*0000*/ 	.byte	0x04, 0x37
        /*0002*/ 	.short	(.L_52 - .L_51)
.L_51:
        /*0004*/ 	.word	0x00000082


	//----- nvinfo : EIATTR_KPARAM_INFO
	.align		4
.L_52:
        /*0008*/ 	.byte	0x04, 0x17
        /*000a*/ 	.short	(.L_54 - .L_53)
.L_53:
        /*000c*/ 	.word	0x00000000
        /*0010*/ 	.short	0x0006
        /*0012*/ 	.short	0x0028
        /*0014*/ 	.byte	0x00, 0xf5, 0x21, 0x00


	//----- nvinfo : EIATTR_KPARAM_INFO
	.align		4
.L_54:
        /*0018*/ 	.byte	0x04, 0x17
        /*001a*/ 	.short	(.L_56 - .L_55)
.L_55:
        /*001c*/ 	.word	0x00000000
        /*0020*/ 	.short	0x0005
        /*0022*/ 	.short	0x0020
        /*0024*/ 	.byte	0x00, 0xf0, 0x11, 0x00


	//----- nvinfo : EIATTR_KPARAM_INFO
	.align		4
.L_56:
        /*0028*/ 	.byte	0x04, 0x17
        /*002a*/ 	.short	(.L_58 - .L_57)
.L_57:
        /*002c*/ 	.word	0x00000000
        /*0030*/ 	.short	0x0004
        /*0032*/ 	.short	0x001c
        /*0034*/ 	.byte	0x00, 0xf0, 0x11, 0x00


	//----- nvinfo : EIATTR_KPARAM_INFO
	.align		4
.L_58:
        /*0038*/ 	.byte	0x04, 0x17
        /*003a*/ 	.short	(.L_60 - .L_59)
.L_59:
        /*003c*/ 	.word	0x00000000
        /*0040*/ 	.short	0x0003
        /*0042*/ 	.short	0x0018
        /*0044*/ 	.byte	0x00, 0xf0, 0x11, 0x00


	//----- nvinfo : EIATTR_KPARAM_INFO
	.align		4
.L_60:
        /*0048*/ 	.byte	0x04, 0x17
        /*004a*/ 	.short	(.L_62 - .L_61)
.L_61:
        /*004c*/ 	.word	0x00000000
        /*0050*/ 	.short	0x0002
        /*0052*/ 	.short	0x0010
        /*0054*/ 	.byte	0x00, 0xf5, 0x21, 0x00


	//----- nvinfo : EIATTR_KPARAM_INFO
	.align		4
.L_62:
        /*0058*/ 	.byte	0x04, 0x17
        /*005a*/ 	.short	(.L_64 - .L_63)
.L_63:
        /*005c*/ 	.word	0x00000000
        /*0060*/ 	.short	0x0001
        /*0062*/ 	.short	0x0008
        /*0064*/ 	.byte	0x00, 0xf0, 0x11, 0x00


	//----- nvinfo : EIATTR_KPARAM_INFO
	.align		4
.L_64:
        /*0068*/ 	.byte	0x04, 0x17
        /*006a*/ 	.short	(.L_66 - .L_65)
.L_65:
        /*006c*/ 	.word	0x00000000
        /*0070*/ 	.short	0x0000
        /*0072*/ 	.short	0x0000
        /*0074*/ 	.byte	0x00, 0xf5, 0x21, 0x00


	//----- nvinfo : EIATTR_SPARSE_MMA_MASK
	.align		4
.L_66:
        /*0078*/ 	.byte	0x03, 0x50
        /*007a*/ 	.short	0x0000


	//----- nvinfo : EIATTR_MAXREG_COUNT
	.align		4
        /*007c*/ 	.byte	0x03, 0x1b
        /*007e*/ 	.short	0x00ff


	//----- nvinfo : EIATTR_MERCURY_ISA_VERSION
	.align		4
        /*0080*/ 	.byte	0x03, 0x5f
        /*0082*/ 	.short	0x0101


	//----- nvinfo : EIATTR_VRC_CTA_INIT_COUNT
	.align		4
        /*0084*/ 	.byte	0x02, 0x4a
	.zero		1
	.zero		1


	//----- nvinfo : EIATTR_EXIT_INSTR_OFFSETS
	.align		4
        /*0088*/ 	.byte	0x04, 0x1c
        /*008a*/ 	.short	(.L_68 - .L_67)


	//   ....[0]....
.L_67:
        /*008c*/ 	.word	0x00000660


	//   ....[1]....
        /*0090*/ 	.word	0x000006a0


	//----- nvinfo : EIATTR_CRS_STACK_SIZE
	.align		4
.L_68:
        /*0094*/ 	.byte	0x04, 0x1e
        /*0096*/ 	.short	(.L_70 - .L_69)
.L_69:
        /*0098*/ 	.word	0x00000000


	//----- nvinfo : EIATTR_CBANK_PARAM_SIZE
	.align		4
.L_70:
        /*009c*/ 	.byte	0x03, 0x19
        /*009e*/ 	.short	0x0030


	//----- nvinfo : EIATTR_PARAM_CBANK
	.align		4
        /*00a0*/ 	.byte	0x04, 0x0a
        /*00a2*/ 	.short	(.L_72 - .L_71)
	.align		4
.L_71:
        /*00a4*/ 	.word	index@(.nv.constant0._Z9monte_runPiiS_iifP17curandStateXORWOW)
        /*00a8*/ 	.short	0x0380
        /*00aa*/ 	.short	0x0030


	//----- nvinfo : EIATTR_SW_WAR
	.align		4
.L_72:
        /*00ac*/ 	.byte	0x04, 0x36
        /*00ae*/ 	.short	(.L_74 - .L_73)
.L_73:
        /*00b0*/ 	.word	0x00000008
.L_74:


//--------------------- .nv.info._Z12setup_kernelP17curandStateXORWOWm --------------------------
	.section	.nv.info._Z12setup_kernelP17curandStateXORWOWm,"",@"SHT_CUDA_INFO"
	.sectionflags	@""
	.align	4


	//----- nvinfo : EIATTR_CUDA_API_VERSION
	.align		4
        /*0000*/ 	.byte	0x04, 0x37
        /*0002*/ 	.short	(.L_76 - .L_75)
.L_75:
        /*0004*/ 	.word	0x00000082


	//----- nvinfo : EIATTR_KPARAM_INFO
	.align		4
.L_76:
        /*0008*/ 	.byte	0x04, 0x17
        /*000a*/ 	.short	(.L_78 - .L_77)
.L_77:
        /*000c*/ 	.word	0x00000000
        /*0010*/ 	.short	0x0001
        /*0012*/ 	.short	0x0008
        /*0014*/ 	.byte	0x00, 0xf0, 0x21, 0x00


	//----- nvinfo : EIATTR_KPARAM_INFO
	.align		4
.L_78:
        /*0018*/ 	.byte	0x04, 0x17
        /*001a*/ 	.short	(.L_80 - .L_79)
.L_79:
        /*001c*/ 	.word	0x00000000
        /*0020*/ 	.short	0x0000
        /*0022*/ 	.short	0x0000
        /*0024*/ 	.byte	0x00, 0xf5, 0x21, 0x00


	//----- nvinfo : EIATTR_SPARSE_MMA_MASK
	.align		4
.L_80:
        /*0028*/ 	.byte	0x03, 0x50
        /*002a*/ 	.short	0x0000


	//----- nvinfo : EIATTR_MAXREG_COUNT
	.align		4
        /*002c*/ 	.byte	0x03, 0x1b
        /*002e*/ 	.short	0x00ff


	//----- nvinfo : EIATTR_MERCURY_ISA_VERSION
	.align		4
        /*0030*/ 	.byte	0x03, 0x5f
        /*0032*/ 	.short	0x0101


	//----- nvinfo : EIATTR_VRC_CTA_INIT_COUNT
	.align		4
        /*0034*/ 	.byte	0x02, 0x4a
	.zero		1
	.zero		1


	//----- nvinfo : EIATTR_EXIT_INSTR_OFFSETS
	.align		4
        /*0038*/ 	.byte	0x04, 0x1c
        /*003a*/ 	.short	(.L_82 - .L_81)


	//   ....[0]....
.L_81:
        /*003c*/ 	.word	0x00000fb0


	//----- nvinfo : EIATTR_CRS_STACK_SIZE
	.align		4
.L_82:
        /*0040*/ 	.byte	0x04, 0x1e
        /*0042*/ 	.short	(.L_84 - .L_83)
.L_83:
        /*0044*/ 	.word	0x00000000


	//----- nvinfo : EIATTR_CBANK_PARAM_SIZE
	.align		4
.L_84:
        /*0048*/ 	.byte	0x03, 0x19
        /*004a*/ 	.short	0x0010


	//----- nvinfo : EIATTR_PARAM_CBANK
	.align		4
        /*004c*/ 	.byte	0x04, 0x0a
        /*004e*/ 	.short	(.L_86 - .L_85)
	.align		4
.L_85:
        /*0050*/ 	.word	index@(.nv.constant0._Z12setup_kernelP17curandStateXORWOWm)
        /*0054*/ 	.short	0x0380
        /*0056*/ 	.short	0x0010


	//----- nvinfo : EIATTR_SW_WAR
	.align		4
.L_86:
        /*0058*/ 	.byte	0x04, 0x36
        /*005a*/ 	.short	(.L_88 - .L_87)
.L_87:
        /*005c*/ 	.word	0x00000008
.L_88:


//--------------------- .nv.info._Z10init_valuePiii --------------------------
	.section	.nv.info._Z10init_valuePiii,"",@"SHT_CUDA_INFO"
	.sectionflags	@""
	.align	4


	//----- nvinfo : EIATTR_CUDA_API_VERSION
	.align		4
        /*0000*/ 	.byte	0x04, 0x37
        /*0002*/ 	.short	(.L_90 - .L_89)
.L_89:
        /*0004*/ 	.word	0x00000082


	//----- nvinfo : EIATTR_KPARAM_INFO
	.align		4
.L_90:
        /*0008*/ 	.byte	0x04, 0x17
        /*000a*/ 	.short	(.L_92 - .L_91)
.L_91:
        /*000c*/ 	.word	0x00000000
        /*0010*/ 	.short	0x0002
        /*0012*/ 	.short	0x000c
        /*0014*/ 	.byte	0x00, 0xf0, 0x11, 0x00


	//----- nvinfo : EIATTR_KPARAM_INFO
	.align		4
.L_92:
        /*0018*/ 	.byte	0x04, 0x17
        /*001a*/ 	.short	(.L_94 - .L_93)
.L_93:
        /*001c*/ 	.word	0x00000000
        /*0020*/ 	.short	0x0001
        /*0022*/ 	.short	0x0008
        /*0024*/ 	.byte	0x00, 0xf0, 0x11, 0x00


	//----- nvinfo : EIATTR_KPARAM_INFO
	.align		4
.L_94:
        /*0028*/ 	.byte	0x04, 0x17
        /*002a*/ 	.short	(.L_96 - .L_95)
.L_95:
        /*002c*/ 	.word	0x00000000
        /*0030*/ 	.short	0x0000
        /*0032*/ 	.short	0x0000
        /*0034*/ 	.byte	0x00, 0xf5, 0x21, 0x00


	//----- nvinfo : EIATTR_SPARSE_MMA_MASK
	.align		4
.L_96:
        /*0038*/ 	.byte	0x03, 0x50
        /*003a*/ 	.short	0x0000


	//----- nvinfo : EIATTR_MAXREG_COUNT
	.align		4
        /*003c*/ 	.byte	0x03, 0x1b
        /*003e*/ 	.short	0x00ff


	//----- nvinfo : EIATTR_MERCURY_ISA_VERSION
	.align		4
        /*0040*/ 	.byte	0x03, 0x5f
        /*0042*/ 	.short	0x0101


	//----- nvinfo : EIATTR_VRC_CTA_INIT_COUNT
	.align		4
        /*0044*/ 	.byte	0x02, 0x4a
	.zero		1
	.zero		1


	//----- nvinfo : EIATTR_EXIT_INSTR_OFFSETS
	.align		4
        /*0048*/ 	.byte	0x04, 0x1c
        /*004a*/ 	.short	(.L_98 - .L_97)


	//   ....[0]....
.L_97:
        /*004c*/ 	.word	0x000000d0


	//----- nvinfo : EIATTR_CBANK_PARAM_SIZE
	.align		4
.L_98:
        /*0050*/ 	.byte	0x03, 0x19
        /*0052*/ 	.short	0x0010


	//----- nvinfo : EIATTR_PARAM_CBANK
	.align		4
        /*0054*/ 	.byte	0x04, 0x0a
        /*0056*/ 	.short	(.L_100 - .L_99)
	.align		4
.L_99:
        /*0058*/ 	.word	index@(.nv.constant0._Z10init_valuePiii)
        /*005c*/ 	.short	0x0380
        /*005e*/ 	.short	0x0010


	//----- nvinfo : EIATTR_SW_WAR
	.align		4
.L_100:
        /*0060*/ 	.byte	0x04, 0x36
        /*0062*/ 	.short	(.L_102 - .L_101)
.L_101:
        /*0064*/ 	.word	0x00000008
.L_102:


//--------------------- .nv.callgraph             --------------------------
	.section	.nv.callgraph,"",@"SHT_CUDA_CALLGRAPH"
	.align	4
	.sectionentsize	8
	.align		4
        /*0000*/ 	.word	0x00000000
	.align		4
        /*0004*/ 	.word	0xffffffff
	.align		4
        /*0008*/ 	.word	0x00000000
	.align		4
        /*000c*/ 	.word	0xfffffffe
	.align		4
        /*0010*/ 	.word	0x00000000
	.align		4
        /*0014*/ 	.word	0xfffffffd
	.align		4
        /*0018*/ 	.word	0x00000000
	.align		4
        /*001c*/ 	.word	0xfffffffc


//--------------------- .nv.constant4             --------------------------
	.section	.nv.constant4,"a",@progbits
	.align	8
	.align		8
.nv.constant4:
        /*0000*/ 	.dword	precalc_xorwow_matrix
	.align		8
        /*0008*/ 	.dword	precalc_xorwow_offset_matrix
	.align		8
        /*0010*/ 	.dword	mrg32k3aM1
	.align		8
        /*0018*/ 	.dword	mrg32k3aM2
	.align		8
        /*0020*/ 	.dword	mrg32k3aM1SubSeq
	.align		8
        /*0028*/ 	.dword	mrg32k3aM2SubSeq
	.align		8
        /*0030*/ 	.dword	mrg32k3aM1Seq
	.align		8
        /*0038*/ 	.dword	mrg32k3aM2Seq
	.align		8
        /*0040*/ 	.dword	dx
	.align		8
        /*0048*/ 	.dword	dy
	.align		8
        /*0050*/ 	.dword	mxar
	.align		8
        /*0058*/ 	.dword	myar


//--------------------- .nv.constant3             --------------------------
	.section	.nv.constant3,"a",@progbits
	.align	8
.nv.constant3:
	.type		__cr_lgamma_table,@object
	.size		__cr_lgamma_table,(.L_8 - __cr_lgamma_table)
__cr_lgamma_table:
        /*0000*/ 	.byte	0x00, 0x00, 0x00, 0x00, 0x00, 0x00, 0x00, 0x00, 0x00, 0x00, 0x00, 0x00, 0x00, 0x00, 0x00, 0x00
        /*0010*/ 	.byte	0xef, 0x39, 0xfa, 0xfe, 0x42, 0x2e, 0xe6, 0x3f, 0x02, 0x20, 0x2a, 0xfa, 0x0b, 0xab, 0xfc, 0x3f
        /*0020*/ 	.byte	0xf9, 0x2c, 0x92, 0x7c, 0xa7, 0x6c, 0x09, 0x40, 0xc9, 0x79, 0x44, 0x3c, 0x64, 0x26, 0x13, 0x40
        /*0030*/ 	.byte	0xca, 0x01, 0xcf, 0x3a, 0x27, 0x51, 0x1a, 0x40, 0x30, 0xcc, 0x2d, 0xf3, 0xe1, 0x0c, 0x21, 0x40
        /*0040*/ 	.byte	0x0d, 0xb7, 0xfc, 0x82, 0x8e, 0x35, 0x25, 0x40
.L_8:


//--------------------- .text._Z10reduce_difPiS_i --------------------------
	.section	.text._Z10reduce_difPiS_i,"ax",@progbits
	.align	128
        .global         _Z10reduce_difPiS_i
        .type           _Z10reduce_difPiS_i,@function
        .size           _Z10reduce_difPiS_i,(.L_x_16 - _Z10reduce_difPiS_i)
        .other          _Z10reduce_difPiS_i,@"STO_CUDA_ENTRY STV_DEFAULT"
_Z10reduce_difPiS_i:
.text._Z10reduce_difPiS_i:
[----:B------:R-:W-:Y:S01]  /*0000*/  LDC R1, c[0x0][0x37c] ;  /* 0x0000df00ff017b82 */ /* 0x000fe20000000800 */
[----:B------:R-:W0:Y:S01]  /*0010*/  S2R R5, SR_TID.X ;  /* 0x0000000000057919 */ /* 0x000e220000002100 */
[----:B------:R-:W1:Y:S01]  /*0020*/  LDCU.64 UR6, c[0x0][0x358] ;  /* 0x00006b00ff0677ac */ /* 0x000e620008000a00 */
[----:B0-----:R-:W-:-:S13]  /*0030*/  ISETP.GT.U32.AND P0, PT, R5, 0xf, PT ;  /* 0x0000000f0500780c */ /* 0x001fda0003f04070 */
[----:B------:R-:W0:Y:S02]  /*0040*/  @!P0 LDC.64 R2, c[0x0][0x380] ;  /* 0x0000e000ff028b82 */ /* 0x000e240000000a00 */
[----:B0-----:R-:W-:-:S06]  /*0050*/  @!P0 IMAD.WIDE.U32 R2, R5, 0x4, R2 ;  /* 0x0000000405028825 */ /* 0x001fcc00078e0002 */
[----:B-1----:R-:W2:Y:S01]  /*0060*/  @!P0 LDG.E R3, desc[UR6][R2.64] ;  /* 0x0000000602038981 */ /* 0x002ea2000c1e1900 */
[----:B------:R-:W0:Y:S01]  /*0070*/  S2UR UR5, SR_CgaCtaId ;  /* 0x00000000000579c3 */ /* 0x000e220000008800 */
[----:B------:R-:W-:Y:S01]  /*0080*/  UMOV UR4, 0x400 ;  /* 0x0000040000047882 */ /* 0x000fe20000000000 */
[----:B------:R-:W-:Y:S01]  /*0090*/  IMAD.MOV.U32 R4, RZ, RZ, 0x8 ;  /* 0x00000008ff047424 */ /* 0x000fe200078e00ff */
[----:B0-----:R-:W-:-:S06]  /*00a0*/  ULEA UR4, UR5, UR4, 0x18 ;  /* 0x0000000405047291 */ /* 0x001fcc000f8ec0ff */
[----:B------:R-:W-:-:S05]  /*00b0*/  LEA R0, R5, UR4, 0x2 ;  /* 0x0000000405007c11 */ /* 0x000fca000f8e10ff */
[----:B--2---:R0:W-:Y:S04]  /*00c0*/  @!P0 STS [R0], R3 ;  /* 0x0000000300008388 */ /* 0x0041e80000000800 */
[----:B------:R0:W-:Y:S02]  /*00d0*/  @P0 STS [R0], RZ ;  /* 0x000000ff00000388 */ /* 0x0001e40000000800 */
.L_x_2:
[----:B------:R-:W-:Y:S01]  /*00e0*/  ISETP.NE.AND P0, PT, R4, 0x1, PT ;  /* 0x000000010400780c */ /* 0x000fe20003f05270 */
[----:B01----:R-:W-:-:S12]  /*00f0*/  IMAD.MOV.U32 R3, RZ, RZ, RZ ;  /* 0x000000ffff037224 */ /* 0x003fd800078e00ff */
[----:B------:R-:W-:Y:S05]  /*0100*/  @!P0 BRA `(.L_x_0) ;  /* 0x00000000000c8947 */ /* 0x000fea0003800000 */
[----:B------:R-:W-:-:S13]  /*0110*/  ISETP.NE.AND P0, PT, R4, RZ, PT ;  /* 0x000000ff0400720c */ /* 0x000fda0003f05270 */
[----:B------:R-:W-:Y:S05]  /*0120*/  @!P0 BRA `(.L_x_1) ;  /* 0x00000000002c8947 */ /* 0x000fea0003800000 */
[----:B------:R-:W-:-:S07]  /*0130*/  LOP3.LUT R3, R4, 0x1, RZ, 0xc0, !PT ;  /* 0x0000000104037812 */ /* 0x000fce00078ec0ff */
.L_x_0:
[----:B------:R-:W-:Y:S01]  /*0140*/  IMAD.IADD R4, R3, 0x1, R4 ;  /* 0x0000000103047824 */ /* 0x000fe200078e0204 */
[----:B------:R-:W-:Y:S04]  /*0150*/  BAR.SYNC.DEFER_BLOCKING 0x0 ;  /* 0x0000000000007b1d */ /* 0x000fe80000010000 */
[----:B------:R-:W-:-:S13]  /*0160*/  ISETP.GE.U32.AND P0, PT, R5, R4, PT ;  /* 0x000000040500720c */ /* 0x000fda0003f06070 */
[----:B------:R-:W-:Y:S01]  /*0170*/  @!P0 IMAD R2, R4, 0x4, R0 ;  /* 0x0000000404028824 */ /* 0x000fe200078e0200 */
[----:B------:R-:W-:Y:S01]  /*0180*/  SHF.R.U32.HI R4, RZ, 0x1, R4 ;  /* 0x00000001ff047819 */ /* 0x000fe20000011604 */
[----:B------:R-:W-:Y:S04]  /*0190*/  @!P0 LDS R3, [R0] ;  /* 0x0000000000038984 */ /* 0x000fe80000000800 */
[----:B------:R-:W0:Y:S02]  /*01a0*/  @!P0 LDS R2, [R2] ;  /* 0x0000000002028984 */ /* 0x000e240000000800 */
[----:B0-----:R-:W-:-:S05]  /*01b0*/  @!P0 IMAD.IADD R3, R2, 0x1, R3 ;  /* 0x0000000102038824 */ /* 0x001fca00078e0203 */
[----:B------:R1:W-:Y:S01]  /*01c0*/  @!P0 STS [R0], R3 ;  /* 0x0000000300008388 */ /* 0x0003e20000000800 */
[----:B------:R-:W-:Y:S05]  /*01d0*/  BRA `(.L_x_2) ;  /* 0xfffffffc00c07947 */ /* 0x000fea000383ffff */
.L_x_1:
[----:B------:R-:W-:-:S13]  /*01e0*/  ISETP.NE.AND P0, PT, R5, RZ, PT ;  /* 0x000000ff0500720c */ /* 0x000fda0003f05270 */
[----:B------:R-:W-:Y:S05]  /*01f0*/  @P0 EXIT ;  /* 0x000000000000094d */ /* 0x000fea0003800000 */
[----:B------:R-:W0:Y:S01]  /*0200*/  S2UR UR5, SR_CgaCtaId ;  /* 0x00000000000579c3 */ /* 0x000e220000008800 */
[----:B------:R-:W-:-:S07]  /*0210*/  UMOV UR4, 0x400 ;  /* 0x0000040000047882 */ /* 0x000fce0000000000 */
[----:B------:R-:W1:Y:S08]  /*0220*/  LDC R7, c[0x0][0x390] ;  /* 0x0000e400ff077b82 */ /* 0x000e700000000800 */
[----:B------:R-:W1:Y:S01]  /*0230*/  LDC.64 R2, c[0x0][0x388] ;  /* 0x0000e200ff027b82 */ /* 0x000e620000000a00 */
[----:B0-----:R-:W-:-:S09]  /*0240*/  ULEA UR4, UR5, UR4, 0x18 ;  /* 0x0000000405047291 */ /* 0x001fd2000f8ec0ff */
[----:B------:R-:W0:Y:S01]  /*0250*/  LDS R5, [UR4] ;  /* 0x00000004ff057984 */ /* 0x000e220008000800 */
[----:B-1----:R-:W-:-:S05]  /*0260*/  IMAD.WIDE R2, R7, 0x4, R2 ;  /* 0x0000000407027825 */ /* 0x002fca00078e0202 */
[----:B0-----:R-:W-:Y:S01]  /*0270*/  STG.E desc[UR6][R2.64], R5 ;  /* 0x0000000502007986 */ /* 0x001fe2000c101906 */
[----:B------:R-:W-:Y:S05]  /*0280*/  EXIT ;  /* 0x000000000000794d */ /* 0x000fea0003800000 */
.L_x_3:
[----:B------:R-:W-:-:S00]  /*0290*/  BRA `(.L_x_3) ;  /* 0xfffffffc00fc7947 */ /* 0x000fc0000383ffff */
[----:B------:R-:W-:-:S00]  /*02a0*/  NOP ;  /* 0x0000000000007918 */ /* 0x000fc00000000000 */
        /* <DEDUP_REMOVED lines=13> */
.L_x_16:


//--------------------- .text._Z9monte_runPiiS_iifP17curandStateXORWOW --------------------------
	.section	.text._Z9monte_runPiiS_iifP17curandStateXORWOW,"ax",@progbits
	.align	128
        .global         _Z9monte_runPiiS_iifP17curandStateXORWOW
        .type           _Z9monte_runPiiS_iifP17curandStateXORWOW,@function
        .size           _Z9monte_runPiiS_iifP17curandStateXORWOW,(.L_x_17 - _Z9monte_runPiiS_iifP17curandStateXORWOW)
        .other          _Z9monte_runPiiS_iifP17curandStateXORWOW,@"STO_CUDA_ENTRY STV_DEFAULT"
_Z9monte_runPiiS_iifP17curandStateXORWOW:
.text._Z9monte_runPiiS_iifP17curandStateXORWOW:
[----:B------:R-:W-:Y:S08]  /*0000*/  LDC R1, c[0x0][0x37c] ;  /* 0x0000df00ff017b82 */ /* 0x000ff00000000800 */
[----:B------:R-:W0:Y:S01]  /*0010*/  LDC.64 R2, c[0x4][0x48] ;  /* 0x01001200ff027b82 */ /* 0x000e220000000a00 */
[----:B------:R-:W0:Y:S07]  /*0020*/  LDCU.64 UR4, c[0x0][0x358] ;  /* 0x00006b00ff0477ac */ /* 0x000e2e0008000a00 */
[----:B------:R-:W1:Y:S01]  /*0030*/  LDC.64 R6, c[0x4][0x40] ;  /* 0x01001000ff067b82 */ /* 0x000e620000000a00 */
[----:B------:R-:W2:Y:S01]  /*0040*/  S2R R5, SR_TID.Y ;  /* 0x0000000000057919 */ /* 0x000ea20000002200 */
[----:B------:R-:W2:Y:S01]  /*0050*/  LDCU.64 UR6, c[0x0][0x398] ;  /* 0x00007300ff0677ac */ /* 0x000ea20008000a00 */
[----:B------:R-:W3:Y:S01]  /*0060*/  S2R R14, SR_TID.X ;  /* 0x00000000000e7919 */ /* 0x000ee20000002100 */
[----:B------:R-:W4:Y:S01]  /*0070*/  LDCU UR8, c[0x0][0x388] ;  /* 0x00007100ff0877ac */ /* 0x000f220008000800 */
[----:B0-----:R-:W2:Y:S04]  /*0080*/  LDG.E R2, desc[UR4][R2.64] ;  /* 0x0000000402027981 */ /* 0x001ea8000c1e1900 */
[----:B-1----:R-:W3:Y:S01]  /*0090*/  LDG.E R7, desc[UR4][R6.64] ;  /* 0x0000000406077981 */ /* 0x002ee2000c1e1900 */
[----:B--2---:R-:W-:-:S02]  /*00a0*/  IMAD R9, R2, R5, UR7 ;  /* 0x0000000702097e24 */ /* 0x004fc4000f8e0205 */
[----:B------:R-:W0:Y:S03]  /*00b0*/  LDC.64 R2, c[0x0][0x380] ;  /* 0x0000e000ff027b82 */ /* 0x000e260000000a00 */
[C---:B------:R-:W-:Y:S02]  /*00c0*/  IADD3 R13, PT, PT, R9.reuse, 0x1, RZ ;  /* 0x00000001090d7810 */ /* 0x040fe40007ffe0ff */
[----:B------:R-:W-:Y:S01]  /*00d0*/  IADD3 R11, PT, PT, R9, -0x1, RZ ;  /* 0xffffffff090b7810 */ /* 0x000fe20007ffe0ff */
[----:B---3--:R-:W-:Y:S01]  /*00e0*/  IMAD R4, R7, R14, UR6 ;  /* 0x0000000607047e24 */ /* 0x008fe2000f8e020e */
[----:B------:R-:W1:Y:S01]  /*00f0*/  LDCU.64 UR6, c[0x0][0x380] ;  /* 0x00007000ff0677ac */ /* 0x000e620008000a00 */
[----:B----4-:R-:W-:-:S03]  /*0100*/  IMAD R7, R9, UR8, RZ ;  /* 0x0000000809077c24 */ /* 0x010fc6000f8e02ff */
[C---:B------:R-:W-:Y:S02]  /*0110*/  VIMNMX.U32 R6, PT, PT, R4.reuse, R13, !PT ;  /* 0x0000000d04067248 */ /* 0x040fe40007fe0000 */
[----:B------:R-:W-:Y:S02]  /*0120*/  VIMNMX.U32 R0, PT, PT, R4, R11, !PT ;  /* 0x0000000b04007248 */ /* 0x000fe40007fe0000 */
[----:B------:R-:W-:Y:S02]  /*0130*/  ISETP.GT.U32.AND P0, PT, R6, 0xf, PT ;  /* 0x0000000f0600780c */ /* 0x000fe40003f04070 */
[----:B------:R-:W-:Y:S02]  /*0140*/  ISETP.GT.U32.AND P1, PT, R0, 0xf, PT ;  /* 0x0000000f0000780c */ /* 0x000fe40003f24070 */
[C-C-:B------:R-:W-:Y:S02]  /*0150*/  VIADDMNMX.U32 R6, R4.reuse, 0xffffffff, R9.reuse, !PT ;  /* 0xffffffff04067846 */ /* 0x140fe40007800009 */
[----:B------:R-:W-:-:S02]  /*0160*/  VIADDMNMX.U32 R9, R4, 0x1, R9, !PT ;  /* 0x0000000104097846 */ /* 0x000fc40007800009 */
[----:B------:R-:W-:Y:S02]  /*0170*/  SHF.R.S32.HI R15, RZ, 0x1f, R7 ;  /* 0x0000001fff0f7819 */ /* 0x000fe40000011407 */
[----:B------:R-:W-:Y:S02]  /*0180*/  IADD3 R0, P4, PT, R4, R7, RZ ;  /* 0x0000000704007210 */ /* 0x000fe40007f9e0ff */
[----:B------:R-:W-:Y:S01]  /*0190*/  ISETP.GT.U32.AND P3, PT, R6, 0xf, PT ;  /* 0x0000000f0600780c */ /* 0x000fe20003f64070 */
[--C-:B------:R-:W-:Y:S01]  /*01a0*/  @!P0 IMAD R23, R13, UR8, R4.reuse ;  /* 0x000000080d178c24 */ /* 0x100fe2000f8e0204 */
[----:B------:R-:W-:Y:S01]  /*01b0*/  ISETP.GT.U32.AND P2, PT, R9, 0xf, PT ;  /* 0x0000000f0900780c */ /* 0x000fe20003f44070 */
[----:B------:R-:W-:Y:S01]  /*01c0*/  @!P1 IMAD R17, R11, UR8, R4 ;  /* 0x000000080b119c24 */ /* 0x000fe2000f8e0204 */
[----:B------:R-:W-:Y:S02]  /*01d0*/  LEA.HI.X.SX32 R15, R4, R15, 0x1, P4 ;  /* 0x0000000f040f7211 */ /* 0x000fe400020f0eff */
[----:B-1----:R-:W-:Y:S01]  /*01e0*/  LEA R8, P4, R0, UR6, 0x2 ;  /* 0x0000000600087c11 */ /* 0x002fe2000f8810ff */
[----:B0-----:R-:W-:-:S03]  /*01f0*/  @!P1 IMAD.WIDE R16, R17, 0x4, R2 ;  /* 0x0000000411109825 */ /* 0x001fc600078e0202 */
[----:B------:R-:W-:Y:S01]  /*0200*/  LEA.HI.X R9, R0, UR7, R15, 0x2, P4 ;  /* 0x0000000700097c11 */ /* 0x000fe2000a0f140f */
[----:B------:R-:W-:Y:S01]  /*0210*/  IMAD.MOV.U32 R0, RZ, RZ, RZ ;  /* 0x000000ffff007224 */ /* 0x000fe200078e00ff */
[----:B------:R-:W-:Y:S01]  /*0220*/  IADD3 R7, PT, PT, R4, R7, RZ ;  /* 0x0000000704077210 */ /* 0x000fe20007ffe0ff */
[--C-:B------:R-:W-:Y:S01]  /*0230*/  @!P0 IMAD.WIDE R22, R23, 0x4, R2.reuse ;  /* 0x0000000417168825 */ /* 0x100fe200078e0202 */
[----:B------:R-:W2:Y:S04]  /*0240*/  @!P1 LDG.E R17, desc[UR4][R16.64] ;  /* 0x0000000410119981 */ /* 0x000ea8000c1e1900 */
[----:B------:R-:W3:Y:S04]  /*0250*/  @!P3 LDG.E R0, desc[UR4][R8.64+-0x4] ;  /* 0xfffffc040800b981 */ /* 0x000ee8000c1e1900 */
[----:B------:R-:W3:Y:S01]  /*0260*/  @!P2 LDG.E R15, desc[UR4][R8.64+0x4] ;  /* 0x00000404080fa981 */ /* 0x000ee2000c1e1900 */
[----:B------:R-:W-:-:S02]  /*0270*/  IMAD.WIDE R2, R7, 0x4, R2 ;  /* 0x0000000407027825 */ /* 0x000fc400078e0202 */
[----:B------:R-:W0:Y:S01]  /*0280*/  LDC.64 R6, c[0x0][0x3a8] ;  /* 0x0000ea00ff067b82 */ /* 0x000e220000000a00 */
[----:B------:R-:W4:Y:S04]  /*0290*/  @!P0 LDG.E R23, desc[UR4][R22.64] ;  /* 0x0000000416178981 */ /* 0x000f28000c1e1900 */
[----:B------:R-:W5:Y:S01]  /*02a0*/  LDG.E R25, desc[UR4][R2.64] ;  /* 0x0000000402197981 */ /* 0x000f62000c1e1900 */
[----:B------:R-:W-:-:S04]  /*02b0*/  IMAD R14, R5, 0x4, R14 ;  /* 0x00000004050e7824 */ /* 0x000fc800078e020e */
[----:B0-----:R-:W-:-:S05]  /*02c0*/  IMAD.WIDE.U32 R6, R14, 0x30, R6 ;  /* 0x000000300e067825 */ /* 0x001fca00078e0006 */
[----:B------:R-:W5:Y:S04]  /*02d0*/  LDG.E.64 R18, desc[UR4][R6.64] ;  /* 0x0000000406127981 */ /* 0x000f68000c1e1b00 */
[----:B------:R-:W5:Y:S04]  /*02e0*/  LDG.E.64 R10, desc[UR4][R6.64+0x10] ;  /* 0x00001004060a7981 */ /* 0x000f68000c1e1b00 */
[----:B------:R-:W5:Y:S04]  /*02f0*/  LDG.E.64 R12, desc[UR4][R6.64+0x8] ;  /* 0x00000804060c7981 */ /* 0x000f68000c1e1b00 */
[----:B------:R-:W5:Y:S04]  /*0300*/  LDG.E.64 R8, desc[UR4][R6.64+0x18] ;  /* 0x0000180406087981 */ /* 0x000f68000c1e1b00 */
[----:B------:R-:W5:Y:S04]  /*0310*/  LDG.E R21, desc[UR4][R6.64+0x20] ;  /* 0x0000200406157981 */ /* 0x000f68000c1e1900 */
[----:B------:R-:W5:Y:S01]  /*0320*/  LDG.E.64 R4, desc[UR4][R6.64+0x28] ;  /* 0x0000280406047981 */ /* 0x000f62000c1e1b00 */
[----:B---3--:R-:W-:-:S05]  /*0330*/  @!P2 IADD3 R0, PT, PT, R0, R15, RZ ;  /* 0x0000000f0000a210 */ /* 0x008fca0007ffe0ff */
[----:B--2---:R-:W-:-:S05]  /*0340*/  @!P1 IMAD.IADD R0, R0, 0x1, R17 ;  /* 0x0000000100009824 */ /* 0x004fca00078e0211 */
[----:B----4-:R-:W-:-:S05]  /*0350*/  @!P0 IADD3 R0, PT, PT, R0, R23, RZ ;  /* 0x0000001700008210 */ /* 0x010fca0007ffe0ff */
[----:B-----5:R-:W-:-:S05]  /*0360*/  IMAD R25, R25, R0, RZ ;  /* 0x0000000019197224 */ /* 0x020fca00078e02ff */
[----:B------:R-:W-:-:S13]  /*0370*/  ISETP.GE.AND P0, PT, R25, 0x1, PT ;  /* 0x000000011900780c */ /* 0x000fda0003f06270 */
[----:B------:R-:W0:Y:S01]  /*0380*/  @P0 LDC R16, c[0x0][0x3a0] ;  /* 0x0000e800ff100b82 */ /* 0x000e220000000800 */
[----:B------:R-:W-:Y:S01]  /*0390*/  @P0 IMAD.MOV R15, RZ, RZ, -R25 ;  /* 0x000000ffff0f0224 */ /* 0x000fe200078e0a19 */
[----:B------:R-:W-:-:S04]  /*03a0*/  @P0 MOV R17, 0x3bbb989d ;  /* 0x3bbb989d00110802 */ /* 0x000fc80000000f00 */
[----:B------:R-:W-:Y:S01]  /*03b0*/  @P0 I2FP.F32.S32 R15, R15 ;  /* 0x0000000f000f0245 */ /* 0x000fe20000201400 */
[----:B------:R-:W-:-:S04]  /*03c0*/  @P0 IMAD.MOV.U32 R20, RZ, RZ, 0x437c0000 ;  /* 0x437c0000ff140424 */ /* 0x000fc800078e00ff */
[----:B0-----:R-:W-:-:S04]  /*03d0*/  @P0 FMUL R16, R15, R16 ;  /* 0x000000100f100220 */ /* 0x001fc80000400000 */
[----:B------:R-:W-:-:S04]  /*03e0*/  @P0 FFMA.SAT R15, R16, R17, 0.5 ;  /* 0x3f000000100f0423 */ /* 0x000fc80000002011 */
[----:B------:R-:W-:Y:S01]  /*03f0*/  @P0 FFMA.RM R15, R15, R20, 12582913 ;  /* 0x4b4000010f0f0423 */ /* 0x000fe20000004014 */
[----:B------:R-:W-:-:S03]  /*0400*/  SHF.R.U32.HI R20, RZ, 0x2, R19 ;  /* 0x00000002ff147819 */ /* 0x000fc60000011613 */
[----:B------:R-:W-:Y:S01]  /*0410*/  @P0 FADD R17, R15, -12583039 ;  /* 0xcb40007f0f110421 */ /* 0x000fe20000000000 */
[----:B------:R-:W-:-:S03]  /*0420*/  LOP3.LUT R22, R20, R19, RZ, 0x3c, !PT ;  /* 0x0000001314167212 */ /* 0x000fc600078e3cff */
[----:B------:R-:W-:Y:S01]  /*0430*/  @P0 FFMA R17, R16, 1.4426950216293334961, -R17 ;  /* 0x3fb8aa3b10110823 */ /* 0x000fe20000000811 */
[----:B------:R-:W-:Y:S01]  /*0440*/  SHF.L.U32 R20, R11, 0x4, RZ ;  /* 0x000000040b147819 */ /* 0x000fe200000006ff */
[----:B------:R-:W-:Y:S02]  /*0450*/  IMAD.SHL.U32 R23, R22, 0x2, RZ ;  /* 0x0000000216177824 */ /* 0x000fe400078e00ff */
[----:B------:R-:W-:-:S03]  /*0460*/  @P0 FFMA R19, R16, 1.925963033500011079e-08, R17 ;  /* 0x32a5706010130823 */ /* 0x000fc60000000011 */
[----:B------:R-:W-:Y:S02]  /*0470*/  LOP3.LUT R17, R11, R20, R23, 0x96, !PT ;  /* 0x000000140b117212 */ /* 0x000fe400078e9617 */
[----:B------:R-:W0:Y:S01]  /*0480*/  @P0 MUFU.EX2 R20, R19 ;  /* 0x0000001300140308 */ /* 0x000e220000000800 */
[----:B------:R-:W-:Y:S02]  /*0490*/  IADD3 R18, PT, PT, R18, 0x587c5, RZ ;  /* 0x000587c512127810 */ /* 0x000fe40007ffe0ff */
[----:B------:R-:W-:Y:S01]  /*04a0*/  LOP3.LUT R17, R17, R22, RZ, 0x3c, !PT ;  /* 0x0000001611117212 */ /* 0x000fe200078e3cff */
[----:B------:R-:W-:-:S04]  /*04b0*/  HFMA2 R16, -RZ, RZ, 1.875, 0 ;  /* 0x3f800000ff107431 */ /* 0x000fc800000001ff */
[----:B------:R-:W-:Y:S01]  /*04c0*/  IMAD.IADD R22, R17, 0x1, R18 ;  /* 0x0000000111167824 */ /* 0x000fe200078e0212 */
[----:B------:R-:W-:Y:S01]  /*04d0*/  @P0 SHF.L.U32 R15, R15, 0x17, RZ ;  /* 0x000000170f0f0819 */ /* 0x000fe200000006ff */
[----:B------:R-:W-:-:S03]  /*04e0*/  IMAD.MOV.U32 R23, RZ, RZ, 0x2f800000 ;  /* 0x2f800000ff177424 */ /* 0x000fc600078e00ff */
[----:B------:R-:W-:Y:S01]  /*04f0*/  I2FP.F32.U32 R22, R22 ;  /* 0x0000001600167245 */ /* 0x000fe20000201000 */
[----:B0-----:R-:W-:-:S04]  /*0500*/  @P0 FMUL R16, R15, R20 ;  /* 0x000000140f100220 */ /* 0x001fc80000400000 */
[----:B------:R-:W-:Y:S01]  /*0510*/  FFMA R15, R22, R23, 1.1641532182693481445e-10 ;  /* 0x2f000000160f7423 */ /* 0x000fe20000000017 */
[----:B------:R-:W-:Y:S01]  /*0520*/  IMAD.MOV.U32 R22, RZ, RZ, R13 ;  /* 0x000000ffff167224 */ /* 0x000fe200078e000d */
[----:B------:R-:W-:Y:S01]  /*0530*/  MOV R23, R10 ;  /* 0x0000000a00177202 */ /* 0x000fe20000000f00 */
[----:B------:R-:W-:Y:S02]  /*0540*/  IMAD.MOV.U32 R19, RZ, RZ, R12 ;  /* 0x000000ffff137224 */ /* 0x000fe400078e000c */
[----:B------:R-:W-:Y:S02]  /*0550*/  FSETP.GEU.AND P0, PT, R15, R16, PT ;  /* 0x000000100f00720b */ /* 0x000fe40003f0e000 */
[----:B------:R-:W-:Y:S01]  /*0560*/  MOV R16, R11 ;  /* 0x0000000b00107202 */ /* 0x000fe20000000f00 */
[----:B------:R0:W-:Y:S04]  /*0570*/  STG.E.64 desc[UR4][R6.64+0x8], R22 ;  /* 0x0000081606007986 */ /* 0x0001e8000c101b04 */
[----:B------:R0:W-:Y:S04]  /*0580*/  STG.E.64 desc[UR4][R6.64], R18 ;  /* 0x0000001206007986 */ /* 0x0001e8000c101b04 */
[----:B------:R0:W-:Y:S04]  /*0590*/  STG.E.64 desc[UR4][R6.64+0x10], R16 ;  /* 0x0000101006007986 */ /* 0x0001e8000c101b04 */
[----:B------:R0:W-:Y:S04]  /*05a0*/  STG.E.64 desc[UR4][R6.64+0x18], R8 ;  /* 0x0000180806007986 */ /* 0x0001e8000c101b04 */
[----:B------:R0:W-:Y:S04]  /*05b0*/  STG.E desc[UR4][R6.64+0x20], R21 ;  /* 0x0000201506007986 */ /* 0x0001e8000c101904 */
[----:B------:R0:W-:Y:S01]  /*05c0*/  STG.E.64 desc[UR4][R6.64+0x28], R4 ;  /* 0x0000280406007986 */ /* 0x0001e2000c101b04 */
[----:B------:R-:W-:Y:S05]  /*05d0*/  @P0 BRA `(.L_x_4) ;  /* 0x0000000000240947 */ /* 0x000fea0003800000 */
[----:B0-----:R-:W2:Y:S01]  /*05e0*/  LDG.E R7, desc[UR4][R2.64] ;  /* 0x0000000402077981 */ /* 0x001ea2000c1e1900 */
[----:B------:R-:W0:Y:S02]  /*05f0*/  LDC.64 R4, c[0x0][0x390] ;  /* 0x0000e400ff047b82 */ /* 0x000e240000000a00 */
[----:B0-----:R-:W-:-:S04]  /*0600*/  IMAD.WIDE.U32 R14, R14, 0x4, R4 ;  /* 0x000000040e0e7825 */ /* 0x001fc800078e0004 */
[----:B--2---:R-:W-:-:S05]  /*0610*/  IMAD R7, R7, R0, RZ ;  /* 0x0000000007077224 */ /* 0x004fca00078e02ff */
[----:B------:R-:W-:Y:S04]  /*0620*/  STG.E desc[UR4][R14.64], R7 ;  /* 0x000000070e007986 */ /* 0x000fe8000c101904 */
[----:B------:R-:W2:Y:S02]  /*0630*/  LDG.E R0, desc[UR4][R2.64] ;  /* 0x0000000402007981 */ /* 0x000ea4000c1e1900 */
[----:B--2---:R-:W-:-:S05]  /*0640*/  IMAD.MOV R5, RZ, RZ, -R0 ;  /* 0x000000ffff057224 */ /* 0x004fca00078e0a00 */
[----:B------:R-:W-:Y:S01]  /*0650*/  STG.E desc[UR4][R2.64], R5 ;  /* 0x0000000502007986 */ /* 0x000fe2000c101904 */
[----:B------:R-:W-:Y:S05]  /*0660*/  EXIT ;  /* 0x000000000000794d */ /* 0x000fea0003800000 */
.L_x_4:
[----:B------:R-:W1:Y:S02]  /*0670*/  LDC.64 R2, c[0x0][0x390] ;  /* 0x0000e400ff027b82 */ /* 0x000e640000000a00 */
[----:B-1----:R-:W-:-:S05]  /*0680*/  IMAD.WIDE.U32 R2, R14, 0x4, R2 ;  /* 0x000000040e027825 */ /* 0x002fca00078e0002 */
[----:B------:R-:W-:Y:S01]  /*0690*/  STG.E desc[UR4][R2.64], RZ ;  /* 0x000000ff02007986 */ /* 0x000fe2000c101904 */
[----:B------:R-:W-:Y:S05]  /*06a0*/  EXIT ;  /* 0x000000000000794d */ /* 0x000fea0003800000 */
.L_x_5:
        /* <DEDUP_REMOVED lines=13> */
.L_x_17:


//--------------------- .text._Z12setup_kernelP17curandStateXORWOWm --------------------------
	.section	.text._Z12setup_kernelP17curandStateXORWOWm,"ax",@progbits
	.align	128
        .global         _Z12setup_kernelP17curandStateXORWOWm
        .type           _Z12setup_kernelP17curandStateXORWOWm,@function
        .size           _Z12setup_kernelP17curandStateXORWOWm,(.L_x_18 - _Z12setup_kernelP17curandStateXORWOWm)
        .other          _Z12setup_kernelP17curandStateXORWOWm,@"STO_CUDA_ENTRY STV_DEFAULT"
_Z12setup_kernelP17curandStateXORWOWm:
.text._Z12setup_kernelP17curandStateXORWOWm:
[----:B------:R-:W-:Y:S01]  /*0000*/  LDC R1, c[0x0][0x37c] ;  /* 0x0000df00ff017b82 */ /* 0x000fe20000000800 */
[----:B------:R-:W0:Y:S01]  /*0010*/  S2R R0, SR_TID.X ;  /* 0x0000000000007919 */ /* 0x000e220000002100 */
[----:B------:R-:W1:Y:S06]  /*0020*/  LDCU.64 UR6, c[0x0][0x388] ;  /* 0x00007100ff0677ac */ /* 0x000e6c0008000a00 */
[----:B------:R-:W2:Y:S01]  /*0030*/  LDC.64 R2, c[0x0][0x380] ;  /* 0x0000e000ff027b82 */ /* 0x000ea20000000a00 */
[----:B------:R-:W-:Y:S01]  /*0040*/  BSSY.RECONVERGENT B0, `(.L_x_6) ;  /* 0x00000ee000007945 */ /* 0x000fe20003800200 */
[----:B------:R-:W0:Y:S01]  /*0050*/  S2R R5, SR_TID.Y ;  /* 0x0000000000057919 */ /* 0x000e220000002200 */
[----:B------:R-:W3:Y:S01]  /*0060*/  LDCU.64 UR4, c[0x0][0x358] ;  /* 0x00006b00ff0477ac */ /* 0x000ee20008000a00 */
[----:B0-----:R-:W-:-:S04]  /*0070*/  IMAD R0, R5, 0x4, R0 ;  /* 0x0000000405007824 */ /* 0x001fc800078e0200 */
[C---:B--2---:R-:W-:Y:S01]  /*0080*/  IMAD.WIDE.U32 R2, R0.reuse, 0x30, R2 ;  /* 0x0000003000027825 */ /* 0x044fe200078e0002 */
[----:B-1----:R-:W-:-:S04]  /*0090*/  IADD3 R4, P0, PT, R0, UR6, RZ ;  /* 0x0000000600047c10 */ /* 0x002fc8000ff1e0ff */
[----:B------:R-:W-:Y:S01]  /*00a0*/  LOP3.LUT R4, R4, 0xaad26b49, RZ, 0x3c, !PT ;  /* 0xaad26b4904047812 */ /* 0x000fe200078e3cff */
[----:B------:R-:W-:Y:S01]  /*00b0*/  IMAD.X R5, RZ, RZ, UR7, P0 ;  /* 0x00000007ff057e24 */ /* 0x000fe200080e06ff */
[----:B------:R-:W-:-:S03]  /*00c0*/  ISETP.NE.AND P0, PT, R0, RZ, PT ;  /* 0x000000ff0000720c */ /* 0x000fc60003f05270 */
[----:B------:R-:W-:Y:S01]  /*00d0*/  IMAD R4, R4, 0x4182bed5, RZ ;  /* 0x4182bed504047824 */ /* 0x000fe200078e02ff */
[----:B------:R-:W-:-:S03]  /*00e0*/  LOP3.LUT R5, R5, 0xf7dcefdd, RZ, 0x3c, !PT ;  /* 0xf7dcefdd05057812 */ /* 0x000fc600078e3cff */
[C---:B------:R-:W-:Y:S01]  /*00f0*/  VIADD R7, R4.reuse, 0x75bcd15 ;  /* 0x075bcd1504077836 */ /* 0x040fe20000000000 */
[C---:B------:R-:W-:Y:S01]  /*0100*/  LOP3.LUT R8, R4.reuse, 0x159a55e5, RZ, 0x3c, !PT ;  /* 0x159a55e504087812 */ /* 0x040fe200078e3cff */
[----:B------:R-:W-:Y:S02]  /*0110*/  IMAD R5, R5, -0x658354e5, RZ ;  /* 0x9a7cab1b05057824 */ /* 0x000fe400078e02ff */
[C---:B------:R-:W-:Y:S02]  /*0120*/  VIADD R11, R4.reuse, 0x583f19 ;  /* 0x00583f19040b7836 */ /* 0x040fe40000000000 */
[C---:B------:R-:W-:Y:S01]  /*0130*/  VIADD R9, R5.reuse, 0x1f123bb5 ;  /* 0x1f123bb505097836 */ /* 0x040fe20000000000 */
[----:B------:R-:W-:Y:S02]  /*0140*/  IADD3 R6, PT, PT, R4, 0x64f0c9, R5 ;  /* 0x0064f0c904067810 */ /* 0x000fe40007ffe005 */
[----:B------:R-:W-:Y:S02]  /*0150*/  LOP3.LUT R10, R5, 0x5491333, RZ, 0x3c, !PT ;  /* 0x05491333050a7812 */ /* 0x000fe400078e3cff */
[----:B---3--:R0:W-:Y:S04]  /*0160*/  STG.E.64 desc[UR4][R2.64+0x8], R8 ;  /* 0x0000080802007986 */ /* 0x0081e8000c101b04 */
[----:B------:R0:W-:Y:S04]  /*0170*/  STG.E.64 desc[UR4][R2.64], R6 ;  /* 0x0000000602007986 */ /* 0x0001e8000c101b04 */
[----:B------:R0:W-:Y:S01]  /*0180*/  STG.E.64 desc[UR4][R2.64+0x10], R10 ;  /* 0x0000100a02007986 */ /* 0x0001e2000c101b04 */
[----:B------:R-:W-:Y:S05]  /*0190*/  @!P0 BRA `(.L_x_7) ;  /* 0x0000000c00608947 */ /* 0x000fea0003800000 */
[----:B0-----:R-:W-:-:S07]  /*01a0*/  CS2R R10, SRZ ;  /* 0x00000000000a7805 */ /* 0x001fce000001ff00 */
.L_x_13:
[----:B0-----:R-:W-:Y:S01]  /*01b0*/  LOP3.LUT R2, R0, 0x3, RZ, 0xc0, !PT ;  /* 0x0000000300027812 */ /* 0x001fe200078ec0ff */
[----:B------:R-:W-:Y:S03]  /*01c0*/  BSSY.RECONVERGENT B1, `(.L_x_8) ;  /* 0x00000cf000017945 */ /* 0x000fe60003800200 */
[----:B------:R-:W-:-:S04]  /*01d0*/  ISETP.NE.U32.AND P0, PT, R2, RZ, PT ;  /* 0x000000ff0200720c */ /* 0x000fc80003f05070 */
[----:B------:R-:W-:-:S13]  /*01e0*/  ISETP.NE.AND.EX P0, PT, RZ, RZ, PT, P0 ;  /* 0x000000ffff00720c */ /* 0x000fda0003f05300 */
[----:B------:R-:W-:Y:S05]  /*01f0*/  @!P0 BRA `(.L_x_9) ;  /* 0x0000000c002c8947 */ /* 0x000fea0003800000 */
[----:B------:R-:W0:Y:S01]  /*0200*/  LDC.64 R6, c[0x4][RZ] ;  /* 0x01000000ff067b82 */ /* 0x000e220000000a00 */
[----:B------:R-:W-:Y:S02]  /*0210*/  IMAD.MOV.U32 R12, RZ, RZ, RZ ;  /* 0x000000ffff0c7224 */ /* 0x000fe400078e00ff */
[----:B0-----:R-:W-:-:S07]  /*0220*/  IMAD.WIDE.U32 R6, R10, 0xc80, R6 ;  /* 0x00000c800a067825 */ /* 0x001fce00078e0006 */
.L_x_12:
[----:B0-----:R-:W-:Y:S01]  /*0230*/  IMAD.MOV.U32 R13, RZ, RZ, RZ ;  /* 0x000000ffff0d7224 */ /* 0x001fe200078e00ff */
[----:B------:R-:W-:Y:S01]  /*0240*/  CS2R R2, SRZ ;  /* 0x0000000000027805 */ /* 0x000fe2000001ff00 */
[----:B------:R-:W-:Y:S01]  /*0250*/  IMAD.MOV.U32 R15, RZ, RZ, RZ ;  /* 0x000000ffff0f7224 */ /* 0x000fe200078e00ff */
[----:B------:R-:W-:-:S07]  /*0260*/  CS2R R4, SRZ ;  /* 0x0000000000047805 */ /* 0x000fce000001ff00 */
.L_x_11:
[----:B------:R-:W0:Y:S01]  /*0270*/  S2R R14, SR_TID.X ;  /* 0x00000000000e7919 */ /* 0x000e220000002100 */
[----:B------:R-:W1:Y:S01]  /*0280*/  LDC.64 R8, c[0x0][0x380] ;  /* 0x0000e000ff087b82 */ /* 0x000e620000000a00 */
[----:B------:R-:W0:Y:S02]  /*0290*/  S2R R17, SR_TID.Y ;  /* 0x0000000000117919 */ /* 0x000e240000002200 */
[----:B0-----:R-:W-:-:S04]  /*02a0*/  IMAD R17, R17, 0x4, R14 ;  /* 0x0000000411117824 */ /* 0x001fc800078e020e */
[----:B-1----:R-:W-:-:S04]  /*02b0*/  IMAD.WIDE.U32 R8, R17, 0x30, R8 ;  /* 0x0000003011087825 */ /* 0x002fc800078e0008 */
[----:B------:R-:W-:-:S05]  /*02c0*/  IMAD.WIDE.U32 R8, R15, 0x4, R8 ;  /* 0x000000040f087825 */ /* 0x000fca00078e0008 */
[----:B------:R0:W5:Y:S01]  /*02d0*/  LDG.E R16, desc[UR4][R8.64+0x4] ;  /* 0x0000040408107981 */ /* 0x000162000c1e1900 */
[----:B------:R-:W-:-:S07]  /*02e0*/  IMAD.MOV.U32 R17, RZ, RZ, RZ ;  /* 0x000000ffff117224 */ /* 0x000fce00078e00ff */
.L_x_10:
[----:B-----5:R-:W-:Y:S01]  /*02f0*/  SHF.R.U32.HI R24, RZ, R17, R16 ;  /* 0x00000011ff187219 */ /* 0x020fe20000011610 */
[----:B0-----:R-:W-:-:S03]  /*0300*/  IMAD.SHL.U32 R8, R15, 0x20, RZ ;  /* 0x000000200f087824 */ /* 0x001fc600078e00ff */
[----:B------:R-:W-:Y:S01]  /*0310*/  LOP3.LUT R9, R24, 0x1, RZ, 0xc0, !PT ;  /* 0x0000000118097812 */ /* 0x000fe200078ec0ff */
[----:B------:R-:W-:-:S03]  /*0320*/  IMAD.IADD R8, R8, 0x1, R17 ;  /* 0x0000000108087824 */ /* 0x000fc600078e0211 */
[----:B------:R-:W-:Y:S01]  /*0330*/  ISETP.NE.U32.AND P0, PT, R9, 0x1, PT ;  /* 0x000000010900780c */ /* 0x000fe20003f05070 */
[----:B------:R-:W-:-:S03]  /*0340*/  IMAD R9, R8, 0x5, RZ ;  /* 0x0000000508097824 */ /* 0x000fc600078e02ff */
[----:B------:R-:W-:Y:S01]  /*0350*/  R2P PR, R24, 0x7e ;  /* 0x0000007e18007804 */ /* 0x000fe20000000000 */
[----:B------:R-:W-:-:S08]  /*0360*/  IMAD.WIDE.U32 R8, R9, 0x4, R6 ;  /* 0x0000000409087825 */ /* 0x000fd000078e0006 */
[----:B------:R-:W2:Y:S04]  /*0370*/  @!P0 LDG.E R18, desc[UR4][R8.64] ;  /* 0x0000000408128981 */ /* 0x000ea8000c1e1900 */
[----:B------:R-:W3:Y:S04]  /*0380*/  @P1 LDG.E R22, desc[UR4][R8.64+0x14] ;  /* 0x0000140408161981 */ /* 0x000ee8000c1e1900 */
[----:B------:R-:W4:Y:S04]  /*0390*/  @!P0 LDG.E R20, desc[UR4][R8.64+0x10] ;  /* 0x0000100408148981 */ /* 0x000f28000c1e1900 */
[----:B------:R-:W4:Y:S04]  /*03a0*/  @P2 LDG.E R28, desc[UR4][R8.64+0x28] ;  /* 0x00002804081c2981 */ /* 0x000f28000c1e1900 */
[----:B------:R-:W4:Y:S04]  /*03b0*/  @P1 LDG.E R26, desc[UR4][R8.64+0x24] ;  /* 0x00002404081a1981 */ /* 0x000f28000c1e1900 */
[----:B------:R-:W4:Y:S04]  /*03c0*/  @P3 LDG.E R21, desc[UR4][R8.64+0x3c] ;  /* 0x00003c0408153981 */ /* 0x000f28000c1e1900 */
[----:B------:R-:W4:Y:S04]  /*03d0*/  @P2 LDG.E R19, desc[UR4][R8.64+0x38] ;  /* 0x0000380408132981 */ /* 0x000f28000c1e1900 */
[----:B------:R-:W4:Y:S04]  /*03e0*/  @P4 LDG.E R23, desc[UR4][R8.64+0x50] ;  /* 0x0000500408174981 */ /* 0x000f28000c1e1900 */
[----:B------:R-:W4:Y:S01]  /*03f0*/  @P1 LDG.E R25, desc[UR4][R8.64+0x20] ;  /* 0x0000200408191981 */ /* 0x000f22000c1e1900 */
[----:B--2---:R-:W-:-:S03]  /*0400*/  @!P0 LOP3.LUT R13, R13, R18, RZ, 0x3c, !PT ;  /* 0x000000120d0d8212 */ /* 0x004fc600078e3cff */
[----:B------:R-:W2:Y:S01]  /*0410*/  @!P0 LDG.E R18, desc[UR4][R8.64+0x8] ;  /* 0x0000080408128981 */ /* 0x000ea2000c1e1900 */
[----:B---3--:R-:W-:-:S03]  /*0420*/  @P1 LOP3.LUT R13, R13, R22, RZ, 0x3c, !PT ;  /* 0x000000160d0d1212 */ /* 0x008fc600078e3cff */
[----:B------:R-:W3:Y:S01]  /*0430*/  @P3 LDG.E R22, desc[UR4][R8.64+0x4c] ;  /* 0x00004c0408163981 */ /* 0x000ee2000c1e1900 */
[----:B----4-:R-:W-:-:S03]  /*0440*/  @!P0 LOP3.LUT R3, R3, R20, RZ, 0x3c, !PT ;  /* 0x0000001403038212 */ /* 0x010fc600078e3cff */
[----:B------:R-:W4:Y:S01]  /*0450*/  @P1 LDG.E R20, desc[UR4][R8.64+0x1c] ;  /* 0x00001c0408141981 */ /* 0x000f22000c1e1900 */
[----:B------:R-:W-:Y:S02]  /*0460*/  @P2 LOP3.LUT R13, R13, R28, RZ, 0x3c, !PT ;  /* 0x0000001c0d0d2212 */ /* 0x000fe400078e3cff */
[----:B------:R-:W-:Y:S02]  /*0470*/  @P1 LOP3.LUT R3, R3, R26, RZ, 0x3c, !PT ;  /* 0x0000001a03031212 */ /* 0x000fe400078e3cff */
[----:B------:R-:W4:Y:S01]  /*0480*/  @P5 LDG.E R26, desc[UR4][R8.64+0x64] ;  /* 0x00006404081a5981 */ /* 0x000f22000c1e1900 */
[----:B------:R-:W-:-:S03]  /*0490*/  @P3 LOP3.LUT R13, R13, R21, RZ, 0x3c, !PT ;  /* 0x000000150d0d3212 */ /* 0x000fc600078e3cff */
[----:B------:R-:W4:Y:S01]  /*04a0*/  @!P0 LDG.E R21, desc[UR4][R8.64+0xc] ;  /* 0x00000c0408158981 */ /* 0x000f22000c1e1900 */
[----:B------:R-:W-:-:S03]  /*04b0*/  @P2 LOP3.LUT R3, R3, R19, RZ, 0x3c, !PT ;  /* 0x0000001303032212 */ /* 0x000fc600078e3cff */
[----:B------:R-:W4:Y:S01]  /*04c0*/  @!P0 LDG.E R19, desc[UR4][R8.64+0x4] ;  /* 0x0000040408138981 */ /* 0x000f22000c1e1900 */
[----:B------:R-:W-:-:S03]  /*04d0*/  @P4 LOP3.LUT R13, R13, R23, RZ, 0x3c, !PT ;  /* 0x000000170d0d4212 */ /* 0x000fc600078e3cff */
[----:B------:R-:W4:Y:S01]  /*04e0*/  @P1 LDG.E R23, desc[UR4][R8.64+0x18] ;  /* 0x0000180408171981 */ /* 0x000f22000c1e1900 */
[----:B--2---:R-:W-:-:S03]  /*04f0*/  @!P0 LOP3.LUT R5, R5, R18, RZ, 0x3c, !PT ;  /* 0x0000001205058212 */ /* 0x004fc600078e3cff */
[----:B------:R-:W2:Y:S01]  /*0500*/  @P2 LDG.E R18, desc[UR4][R8.64+0x30] ;  /* 0x0000300408122981 */ /* 0x000ea2000c1e1900 */
[----:B---3--:R-:W-:-:S03]  /*0510*/  @P3 LOP3.LUT R3, R3, R22, RZ, 0x3c, !PT ;  /* 0x0000001603033212 */ /* 0x008fc600078e3cff */
[----:B------:R-:W3:Y:S01]  /*0520*/  @P4 LDG.E R22, desc[UR4][R8.64+0x60] ;  /* 0x0000600408164981 */ /* 0x000ee2000c1e1900 */
[----:B----4-:R-:W-:-:S03]  /*0530*/  @P1 LOP3.LUT R5, R5, R20, RZ, 0x3c, !PT ;  /* 0x0000001405051212 */ /* 0x010fc600078e3cff */
[----:B------:R-:W4:Y:S01]  /*0540*/  @P3 LDG.E R20, desc[UR4][R8.64+0x44] ;  /* 0x0000440408143981 */ /* 0x000f22000c1e1900 */
[----:B------:R-:W-:-:S03]  /*0550*/  @P5 LOP3.LUT R13, R13, R26, RZ, 0x3c, !PT ;  /* 0x0000001a0d0d5212 */ /* 0x000fc600078e3cff */
[----:B------:R-:W4:Y:S01]  /*0560*/  @P6 LDG.E R26, desc[UR4][R8.64+0x78] ;  /* 0x00007804081a6981 */ /* 0x000f22000c1e1900 */
[----:B------:R-:W-:-:S03]  /*0570*/  @!P0 LOP3.LUT R2, R2, R21, RZ, 0x3c, !PT ;  /* 0x0000001502028212 */ /* 0x000fc600078e3cff */
[----:B------:R-:W4:Y:S01]  /*0580*/  @P2 LDG.E R21, desc[UR4][R8.64+0x34] ;  /* 0x0000340408152981 */ /* 0x000f22000c1e1900 */
[----:B------:R-:W-:-:S03]  /*0590*/  @!P0 LOP3.LUT R4, R4, R19, RZ, 0x3c, !PT ;  /* 0x0000001304048212 */ /* 0x000fc600078e3cff */
[----:B------:R-:W4:Y:S01]  /*05a0*/  @P2 LDG.E R19, desc[UR4][R8.64+0x2c] ;  /* 0x00002c0408132981 */ /* 0x000f22000c1e1900 */
[----:B------:R-:W-:Y:S02]  /*05b0*/  @P1 LOP3.LUT R2, R2, R25, RZ, 0x3c, !PT ;  /* 0x0000001902021212 */ /* 0x000fe400078e3cff */
[----:B------:R-:W-:Y:S01]  /*05c0*/  @P1 LOP3.LUT R4, R4, R23, RZ, 0x3c, !PT ;  /* 0x0000001704041212 */ /* 0x000fe200078e3cff */
[----:B------:R-:W4:Y:S04]  /*05d0*/  @P3 LDG.E R25, desc[UR4][R8.64+0x48] ;  /* 0x0000480408193981 */ /* 0x000f28000c1e1900 */
[----:B------:R-:W4:Y:S01]  /*05e0*/  @P3 LDG.E R23, desc[UR4][R8.64+0x40] ;  /* 0x0000400408173981 */ /* 0x000f22000c1e1900 */
[----:B------:R-:W-:Y:S02]  /*05f0*/  LOP3.LUT P0, RZ, R24, 0x80, RZ, 0xc0, !PT ;  /* 0x0000008018ff7812 */ /* 0x000fe4000780c0ff */
[----:B--2---:R-:W-:-:S02]  /*0600*/  @P2 LOP3.LUT R5, R5, R18, RZ, 0x3c, !PT ;  /* 0x0000001205052212 */ /* 0x004fc400078e3cff */
[----:B------:R-:W2:Y:S01]  /*0610*/  @P4 LDG.E R18, desc[UR4][R8.64+0x58] ;  /* 0x0000580408124981 */ /* 0x000ea2000c1e1900 */
[----:B---3--:R-:W-:-:S03]  /*0620*/  @P4 LOP3.LUT R3, R3, R22, RZ, 0x3c, !PT ;  /* 0x0000001603034212 */ /* 0x008fc600078e3cff */
[----:B------:R-:W3:Y:S01]  /*0630*/  @P5 LDG.E R22, desc[UR4][R8.64+0x74] ;  /* 0x0000740408165981 */ /* 0x000ee2000c1e1900 */
[----:B----4-:R-:W-:-:S03]  /*0640*/  @P3 LOP3.LUT R5, R5, R20, RZ, 0x3c, !PT ;  /* 0x0000001405053212 */ /* 0x010fc600078e3cff */
[----:B------:R-:W4:Y:S01]  /*0650*/  @P5 LDG.E R20, desc[UR4][R8.64+0x6c] ;  /* 0x00006c0408145981 */ /* 0x000f22000c1e1900 */
[----:B------:R-:W-:-:S03]  /*0660*/  @P6 LOP3.LUT R13, R13, R26, RZ, 0x3c, !PT ;  /* 0x0000001a0d0d6212 */ /* 0x000fc600078e3cff */
        /* <DEDUP_REMOVED lines=9> */
[----:B--2---:R-:W-:-:S03]  /*0700*/  @P4 LOP3.LUT R5, R5, R18, RZ, 0x3c, !PT ;  /* 0x0000001205054212 */ /* 0x004fc600078e3cff */
        /* <DEDUP_REMOVED lines=15> */
[----:B--2---:R-:W-:-:S04]  /*0800*/  @P6 LOP3.LUT R5, R5, R18, RZ, 0x3c, !PT ;  /* 0x0000001205056212 */ /* 0x004fc800078e3cff */
[----:B---3--:R-:W-:Y:S02]  /*0810*/  @P0 LOP3.LUT R5, R5, R22, RZ, 0x3c, !PT ;  /* 0x0000001605050212 */ /* 0x008fe400078e3cff */
[----:B----4-:R-:W-:-:S04]  /*0820*/  @P6 LOP3.LUT R3, R3, R20, RZ, 0x3c, !PT ;  /* 0x0000001403036212 */ /* 0x010fc800078e3cff */
[----:B------:R-:W-:Y:S02]  /*0830*/  @P0 LOP3.LUT R3, R3, R26, RZ, 0x3c, !PT ;  /* 0x0000001a03030212 */ /* 0x000fe400078e3cff */
[----:B------:R-:W-:Y:S02]  /*0840*/  @P6 LOP3.LUT R2, R2, R21, RZ, 0x3c, !PT ;  /* 0x0000001502026212 */ /* 0x000fe400078e3cff */
[----:B------:R-:W-:Y:S02]  /*0850*/  @P6 LOP3.LUT R4, R4, R19, RZ, 0x3c, !PT ;  /* 0x0000001304046212 */ /* 0x000fe400078e3cff */
[----:B------:R-:W-:Y:S02]  /*0860*/  @P0 LOP3.LUT R2, R2, R25, RZ, 0x3c, !PT ;  /* 0x0000001902020212 */ /* 0x000fe400078e3cff */
[----:B------:R-:W-:Y:S02]  /*0870*/  @P0 LOP3.LUT R4, R4, R23, RZ, 0x3c, !PT ;  /* 0x0000001704040212 */ /* 0x000fe400078e3cff */
[----:B------:R-:W-:-:S13]  /*0880*/  R2P PR, R24.B1, 0x7f ;  /* 0x0000007f18007804 */ /* 0x000fda0000001000 */
[----:B------:R-:W2:Y:S04]  /*0890*/  @P0 LDG.E R18, desc[UR4][R8.64+0xa0] ;  /* 0x0000a00408120981 */ /* 0x000ea8000c1e1900 */
[----:B------:R-:W3:Y:S04]  /*08a0*/  @P1 LDG.E R20, desc[UR4][R8.64+0xb4] ;  /* 0x0000b40408141981 */ /* 0x000ee8000c1e1900 */
[----:B------:R-:W4:Y:S04]  /*08b0*/  @P2 LDG.E R26, desc[UR4][R8.64+0xc8] ;  /* 0x0000c804081a2981 */ /* 0x000f28000c1e1900 */
[----:B------:R-:W4:Y:S04]  /*08c0*/  @P3 LDG.E R28, desc[UR4][R8.64+0xdc] ;  /* 0x0000dc04081c3981 */ /* 0x000f28000c1e1900 */
[----:B------:R-:W4:Y:S04]  /*08d0*/  @P0 LDG.E R19, desc[UR4][R8.64+0xa4] ;  /* 0x0000a40408130981 */ /* 0x000f28000c1e1900 */
[----:B------:R-:W4:Y:S04]  /*08e0*/  @P0 LDG.E R22, desc[UR4][R8.64+0xb0] ;  /* 0x0000b00408160981 */ /* 0x000f28000c1e1900 */
[----:B------:R-:W4:Y:S04]  /*08f0*/  @P4 LDG.E R25, desc[UR4][R8.64+0xf0] ;  /* 0x0000f00408194981 */ /* 0x000f28000c1e1900 */
[----:B------:R-:W4:Y:S04]  /*0900*/  @P0 LDG.E R21, desc[UR4][R8.64+0xac] ;  /* 0x0000ac0408150981 */ /* 0x000f28000c1e1900 */
[----:B------:R-:W4:Y:S01]  /*0910*/  @P1 LDG.E R23, desc[UR4][R8.64+0xb8] ;  /* 0x0000b80408171981 */ /* 0x000f22000c1e1900 */
[----:B--2---:R-:W-:-:S03]  /*0920*/  @P0 LOP3.LUT R13, R13, R18, RZ, 0x3c, !PT ;  /* 0x000000120d0d0212 */ /* 0x004fc600078e3cff */
[----:B------:R-:W2:Y:S01]  /*0930*/  @P1 LDG.E R18, desc[UR4][R8.64+0xbc] ;  /* 0x0000bc0408121981 */ /* 0x000ea2000c1e1900 */
[----:B---3--:R-:W-:-:S03]  /*0940*/  @P1 LOP3.LUT R13, R13, R20, RZ, 0x3c, !PT ;  /* 0x000000140d0d1212 */ /* 0x008fc600078e3cff */
[----:B------:R-:W3:Y:S01]  /*0950*/  @P0 LDG.E R20, desc[UR4][R8.64+0xa8] ;  /* 0x0000a80408140981 */ /* 0x000ee2000c1e1900 */
[----:B----4-:R-:W-:-:S03]  /*0960*/  @P2 LOP3.LUT R13, R13, R26, RZ, 0x3c, !PT ;  /* 0x0000001a0d0d2212 */ /* 0x010fc600078e3cff */
[----:B------:R-:W4:Y:S01]  /*0970*/  @P5 LDG.E R26, desc[UR4][R8.64+0x104] ;  /* 0x00010404081a5981 */ /* 0x000f22000c1e1900 */
[----:B------:R-:W-:Y:S02]  /*0980*/  @P3 LOP3.LUT R13, R13, R28, RZ, 0x3c, !PT ;  /* 0x0000001c0d0d3212 */ /* 0x000fe400078e3cff */
[----:B------:R-:W-:Y:S02]  /*0990*/  @P0 LOP3.LUT R4, R4, R19, RZ, 0x3c, !PT ;  /* 0x0000001304040212 */ /* 0x000fe400078e3cff */
        /* <DEDUP_REMOVED lines=9> */
[----:B---3--:R-:W-:-:S03]  /*0a30*/  @P0 LOP3.LUT R5, R5, R20, RZ, 0x3c, !PT ;  /* 0x0000001405050212 */ /* 0x008fc600078e3cff */
[----:B------:R-:W3:Y:S01]  /*0a40*/  @P1 LDG.E R20, desc[UR4][R8.64+0xc4] ;  /* 0x0000c40408141981 */ /* 0x000ee2000c1e1900 */
[----:B--2---:R-:W-:-:S03]  /*0a50*/  @P1 LOP3.LUT R5, R5, R18, RZ, 0x3c, !PT ;  /* 0x0000001205051212 */ /* 0x004fc600078e3cff */
[----:B------:R-:W2:Y:S01]  /*0a60*/  @P3 LDG.E R18, desc[UR4][R8.64+0xe4] ;  /* 0x0000e40408123981 */ /* 0x000ea2000c1e1900 */
[----:B------:R-:W-:Y:S02]  /*0a70*/  LOP3.LUT P0, RZ, R24, 0x8000, RZ, 0xc0, !PT ;  /* 0x0000800018ff7812 */ /* 0x000fe4000780c0ff */
[----:B----4-:R-:W-:Y:S01]  /*0a80*/  @P5 LOP3.LUT R13, R13, R26, RZ, 0x3c, !PT ;  /* 0x0000001a0d0d5212 */ /* 0x010fe200078e3cff */
[----:B------:R-:W4:Y:S04]  /*0a90*/  @P2 LDG.E R24, desc[UR4][R8.64+0xd8] ;  /* 0x0000d80408182981 */ /* 0x000f28000c1e1900 */
[----:B------:R-:W4:Y:S01]  /*0aa0*/  @P6 LDG.E R26, desc[UR4][R8.64+0x118] ;  /* 0x00011804081a6981 */ /* 0x000f22000c1e1900 */
[----:B------:R-:W-:Y:S02]  /*0ab0*/  @P1 LOP3.LUT R2, R2, R19, RZ, 0x3c, !PT ;  /* 0x0000001302021212 */ /* 0x000fe400078e3cff */
[----:B------:R-:W-:Y:S01]  /*0ac0*/  @P2 LOP3.LUT R5, R5, R22, RZ, 0x3c, !PT ;  /* 0x0000001605052212 */ /* 0x000fe200078e3cff */
[----:B------:R-:W4:Y:S04]  /*0ad0*/  @P3 LDG.E R19, desc[UR4][R8.64+0xe8] ;  /* 0x0000e80408133981 */ /* 0x000f28000c1e1900 */
[----:B------:R-:W4:Y:S01]  /*0ae0*/  @P4 LDG.E R22, desc[UR4][R8.64+0xf8] ;  /* 0x0000f80408164981 */ /* 0x000f22000c1e1900 */
[----:B------:R-:W-:-:S03]  /*0af0*/  @P2 LOP3.LUT R4, R4, R21, RZ, 0x3c, !PT ;  /* 0x0000001504042212 */ /* 0x000fc600078e3cff */
[----:B------:R-:W4:Y:S01]  /*0b00*/  @P4 LDG.E R21, desc[UR4][R8.64+0xf4] ;  /* 0x0000f40408154981 */ /* 0x000f22000c1e1900 */
[----:B------:R-:W-:-:S03]  /*0b10*/  @P2 LOP3.LUT R2, R2, R23, RZ, 0x3c, !PT ;  /* 0x0000001702022212 */ /* 0x000fc600078e3cff */
[----:B------:R-:W4:Y:S01]  /*0b20*/  @P4 LDG.E R23, desc[UR4][R8.64+0xfc] ;  /* 0x0000fc0408174981 */ /* 0x000f22000c1e1900 */
[----:B------:R-:W-:-:S03]  /*0b30*/  @P3 LOP3.LUT R4, R4, R25, RZ, 0x3c, !PT ;  /* 0x0000001904043212 */ /* 0x000fc600078e3cff */
[----:B------:R-:W4:Y:S04]  /*0b40*/  @P5 LDG.E R25, desc[UR4][R8.64+0x108] ;  /* 0x0001080408195981 */ /* 0x000f28000c1e1900 */
[----:B------:R-:W4:Y:S01]  /*0b50*/  @P0 LDG.E R27, desc[UR4][R8.64+0x138] ;  /* 0x00013804081b0981 */ /* 0x000f22000c1e1900 */
[----:B---3--:R-:W-:-:S03]  /*0b60*/  @P1 LOP3.LUT R3, R3, R20, RZ, 0x3c, !PT ;  /* 0x0000001403031212 */ /* 0x008fc600078e3cff */
[----:B------:R-:W3:Y:S01]  /*0b70*/  @P3 LDG.E R20, desc[UR4][R8.64+0xec] ;  /* 0x0000ec0408143981 */ /* 0x000ee2000c1e1900 */
[----:B--2---:R-:W-:-:S03]  /*0b80*/  @P3 LOP3.LUT R5, R5, R18, RZ, 0x3c, !PT ;  /* 0x0000001205053212 */ /* 0x004fc600078e3cff */
[----:B------:R-:W2:Y:S01]  /*0b90*/  @P5 LDG.E R18, desc[UR4][R8.64+0x10c] ;  /* 0x00010c0408125981 */ /* 0x000ea2000c1e1900 */
        /* <DEDUP_REMOVED lines=22> */
[----:B------:R-:W-:-:S05]  /*0d00*/  VIADD R17, R17, 0x10 ;  /* 0x0000001011117836 */ /* 0x000fca0000000000 */
[----:B------:R-:W-:Y:S02]  /*0d10*/  ISETP.NE.AND P1, PT, R17, 0x20, PT ;  /* 0x000000201100780c */ /* 0x000fe40003f25270 */
[----:B------:R-:W-:Y:S02]  /*0d20*/  @P5 LOP3.LUT R2, R2, R19, RZ, 0x3c, !PT ;  /* 0x0000001302025212 */ /* 0x000fe400078e3cff */
[----:B------:R-:W-:Y:S02]  /*0d30*/  @P6 LOP3.LUT R4, R4, R21, RZ, 0x3c, !PT ;  /* 0x0000001504046212 */ /* 0x000fe400078e3cff */
[----:B------:R-:W-:Y:S02]  /*0d40*/  @P6 LOP3.LUT R5, R5, R22, RZ, 0x3c, !PT ;  /* 0x0000001605056212 */ /* 0x000fe400078e3cff */
[----:B------:R-:W-:Y:S02]  /*0d50*/  @P6 LOP3.LUT R2, R2, R23, RZ, 0x3c, !PT ;  /* 0x0000001702026212 */ /* 0x000fe400078e3cff */
[----:B------:R-:W-:-:S02]  /*0d60*/  @P0 LOP3.LUT R4, R4, R25, RZ, 0x3c, !PT ;  /* 0x0000001904040212 */ /* 0x000fc400078e3cff */
[----:B------:R-:W-:Y:S02]  /*0d70*/  @P0 LOP3.LUT R2, R2, R27, RZ, 0x3c, !PT ;  /* 0x0000001b02020212 */ /* 0x000fe400078e3cff */
[----:B---3--:R-:W-:-:S04]  /*0d80*/  @P5 LOP3.LUT R3, R3, R20, RZ, 0x3c, !PT ;  /* 0x0000001403035212 */ /* 0x008fc800078e3cff */
[----:B--2---:R-:W-:Y:S02]  /*0d90*/  @P6 LOP3.LUT R3, R3, R18, RZ, 0x3c, !PT ;  /* 0x0000001203036212 */ /* 0x004fe400078e3cff */
[----:B----4-:R-:W-:Y:S02]  /*0da0*/  @P0 LOP3.LUT R5, R5, R24, RZ, 0x3c, !PT ;  /* 0x0000001805050212 */ /* 0x010fe400078e3cff */
[----:B------:R-:W-:Y:S01]  /*0db0*/  @P0 LOP3.LUT R3, R3, R26, RZ, 0x3c, !PT ;  /* 0x0000001a03030212 */ /* 0x000fe200078e3cff */
[----:B------:R-:W-:Y:S06]  /*0dc0*/  @P1 BRA `(.L_x_10) ;  /* 0xfffffff400481947 */ /* 0x000fec000383ffff */
[----:B------:R-:W-:-:S05]  /*0dd0*/  VIADD R15, R15, 0x1 ;  /* 0x000000010f0f7836 */ /* 0x000fca0000000000 */
[----:B------:R-:W-:-:S13]  /*0de0*/  ISETP.NE.AND P0, PT, R15, 0x5, PT ;  /* 0x000000050f00780c */ /* 0x000fda0003f05270 */
[----:B------:R-:W-:Y:S05]  /*0df0*/  @P0 BRA `(.L_x_11) ;  /* 0xfffffff4001c0947 */ /* 0x000fea000383ffff */
[----:B------:R-:W0:Y:S01]  /*0e00*/  S2R R15, SR_TID.Y ;  /* 0x00000000000f7919 */ /* 0x000e220000002200 */
[----:B------:R-:W1:Y:S01]  /*0e10*/  LDC.64 R8, c[0x0][0x380] ;  /* 0x0000e000ff087b82 */ /* 0x000e620000000a00 */
[----:B------:R-:W-:Y:S02]  /*0e20*/  VIADD R12, R12, 0x1 ;  /* 0x000000010c0c7836 */ /* 0x000fe40000000000 */
[----:B0-----:R-:W-:-:S04]  /*0e30*/  IMAD R15, R15, 0x4, R14 ;  /* 0x000000040f0f7824 */ /* 0x001fc800078e020e */
[----:B-1----:R-:W-:Y:S01]  /*0e40*/  IMAD.WIDE.U32 R8, R15, 0x30, R8 ;  /* 0x000000300f087825 */ /* 0x002fe200078e0008 */
[----:B------:R-:W-:-:S04]  /*0e50*/  LOP3.LUT R15, R0, 0x3, RZ, 0xc0, !PT ;  /* 0x00000003000f7812 */ /* 0x000fc800078ec0ff */
[----:B------:R0:W-:Y:S01]  /*0e60*/  STG.E.64 desc[UR4][R8.64+0x8], R4 ;  /* 0x0000080408007986 */ /* 0x0001e2000c101b04 */
[----:B------:R-:W-:-:S03]  /*0e70*/  ISETP.GE.U32.AND P0, PT, R12, R15, PT ;  /* 0x0000000f0c00720c */ /* 0x000fc60003f06070 */
[----:B------:R0:W-:Y:S04]  /*0e80*/  STG.E.64 desc[UR4][R8.64+0x10], R2 ;  /* 0x0000100208007986 */ /* 0x0001e8000c101b04 */
[----:B------:R0:W-:Y:S06]  /*0e90*/  STG.E desc[UR4][R8.64+0x4], R13 ;  /* 0x0000040d08007986 */ /* 0x0001ec000c101904 */
[----:B------:R-:W-:Y:S05]  /*0ea0*/  @!P0 BRA `(.L_x_12) ;  /* 0xfffffff000e08947 */ /* 0x000fea000383ffff */
.L_x_9:
[----:B------:R-:W-:Y:S05]  /*0eb0*/  BSYNC.RECONVERGENT B1 ;  /* 0x0000000000017941 */ /* 0x000fea0003800200 */
.L_x_8:
[----:B------:R-:W-:Y:S01]  /*0ec0*/  ISETP.GT.U32.AND P0, PT, R0, 0x3, PT ;  /* 0x000000030000780c */ /* 0x000fe20003f04070 */
[----:B------:R-:W-:Y:S01]  /*0ed0*/  VIADD R10, R10, 0x1 ;  /* 0x000000010a0a7836 */ /* 0x000fe20000000000 */
[--C-:B------:R-:W-:Y:S02]  /*0ee0*/  SHF.R.U64 R0, R0, 0x2, R11.reuse ;  /* 0x0000000200007819 */ /* 0x100fe4000000120b */
[----:B------:R-:W-:Y:S02]  /*0ef0*/  ISETP.GT.U32.AND.EX P0, PT, R11, RZ, PT, P0 ;  /* 0x000000ff0b00720c */ /* 0x000fe40003f04100 */
[----:B------:R-:W-:-:S11]  /*0f00*/  SHF.R.U32.HI R11, RZ, 0x2, R11 ;  /* 0x00000002ff0b7819 */ /* 0x000fd6000001160b */
[----:B------:R-:W-:Y:S05]  /*0f10*/  @P0 BRA `(.L_x_13) ;  /* 0xfffffff000a40947 */ /* 0x000fea000383ffff */
.L_x_7:
[----:B------:R-:W-:Y:S05]  /*0f20*/  BSYNC.RECONVERGENT B0 ;  /* 0x0000000000007941 */ /* 0x000fea0003800200 */
.L_x_6:
[----:B------:R-:W1:Y:S01]  /*0f30*/  S2R R0, SR_TID.X ;  /* 0x0000000000007919 */ /* 0x000e620000002100 */
[----:B0-----:R-:W0:Y:S01]  /*0f40*/  LDC.64 R2, c[0x0][0x380] ;  /* 0x0000e000ff027b82 */ /* 0x001e220000000a00 */
[----:B------:R-:W1:Y:S02]  /*0f50*/  S2R R5, SR_TID.Y ;  /* 0x0000000000057919 */ /* 0x000e640000002200 */
[----:B-1----:R-:W-:-:S04]  /*0f60*/  IMAD R5, R5, 0x4, R0 ;  /* 0x0000000405057824 */ /* 0x002fc800078e0200 */
[----:B0-----:R-:W-:-:S05]  /*0f70*/  IMAD.WIDE.U32 R2, R5, 0x30, R2 ;  /* 0x0000003005027825 */ /* 0x001fca00078e0002 */
[----:B------:R-:W-:Y:S04]  /*0f80*/  STG.E.64 desc[UR4][R2.64+0x18], RZ ;  /* 0x000018ff02007986 */ /* 0x000fe8000c101b04 */
[----:B------:R-:W-:Y:S04]  /*0f90*/  STG.E desc[UR4][R2.64+0x20], RZ ;  /* 0x000020ff02007986 */ /* 0x000fe8000c101904 */
[----:B------:R-:W-:Y:S01]  /*0fa0*/  STG.E.64 desc[UR4][R2.64+0x28], RZ ;  /* 0x000028ff02007986 */ /* 0x000fe2000c101b04 */
[----:B------:R-:W-:Y:S05]  /*0fb0*/  EXIT ;  /* 0x000000000000794d */ /* 0x000fea0003800000 */
.L_x_14:
        /* <DEDUP_REMOVED lines=12> */
.L_x_18:


//--------------------- .text._Z10init_valuePiii  --------------------------
	.section	.text._Z10init_valuePiii,"ax",@progbits
	.align	128
        .global         _Z10init_valuePiii
        .type           _Z10init_valuePiii,@function
        .size           _Z10init_valuePiii,(.L_x_19 - _Z10init_valuePiii)
        .other          _Z10init_valuePiii,@"STO_CUDA_ENTRY STV_DEFAULT"
_Z10init_valuePiii:
.text._Z10init_valuePiii:
[----:B------:R-:W-:Y:S01]  /*0000*/  LDC R1, c[0x0][0x37c] ;  /* 0x0000df00ff017b82 */ /* 0x000fe20000000800 */
[----:B------:R-:W0:Y:S07]  /*0010*/  S2R R0, SR_CTAID.X ;  /* 0x0000000000007919 */ /* 0x000e2e0000002500 */
[----:B------:R-:W1:Y:S01]  /*0020*/  LDC.64 R8, c[0x0][0x388] ;  /* 0x0000e200ff087b82 */ /* 0x000e620000000a00 */
[----:B------:R-:W2:Y:S01]  /*0030*/  LDCU.64 UR4, c[0x0][0x358] ;  /* 0x00006b00ff0477ac */ /* 0x000ea20008000a00 */
[----:B------:R-:W0:Y:S01]  /*0040*/  S2R R5, SR_TID.X ;  /* 0x0000000000057919 */ /* 0x000e220000002100 */
[----:B------:R-:W3:Y:S05]  /*0050*/  S2R R4, SR_CTAID.Y ;  /* 0x0000000000047919 */ /* 0x000eea0000002600 */
[----:B------:R-:W4:Y:S01]  /*0060*/  LDC.64 R2, c[0x0][0x380] ;  /* 0x0000e000ff027b82 */ /* 0x000f220000000a00 */
[----:B------:R-:W3:Y:S01]  /*0070*/  S2R R7, SR_TID.Y ;  /* 0x0000000000077919 */ /* 0x000ee20000002200 */
[----:B0-----:R-:W-:-:S02]  /*0080*/  LEA R0, R0, R5, 0x4 ;  /* 0x0000000500007211 */ /* 0x001fc400078e20ff */
[----:B---3--:R-:W-:-:S05]  /*0090*/  LEA R4, R4, R7, 0x4 ;  /* 0x0000000704047211 */ /* 0x008fca00078e20ff */
[----:B-1----:R-:W-:-:S04]  /*00a0*/  IMAD R5, R0, R9, R4 ;  /* 0x0000000900057224 */ /* 0x002fc800078e0204 */
[----:B----4-:R-:W-:-:S05]  /*00b0*/  IMAD.WIDE R2, R5, 0x4, R2 ;  /* 0x0000000405027825 */ /* 0x010fca00078e0202 */
[----:B--2---:R-:W-:Y:S01]  /*00c0*/  STG.E desc[UR4][R2.64], R8 ;  /* 0x0000000802007986 */ /* 0x004fe2000c101904 */
[----:B------:R-:W-:Y:S05]  /*00d0*/  EXIT ;  /* 0x000000000000794d */ /* 0x000fea0003800000 */
.L_x_15:
        /* <DEDUP_REMOVED lines=10> */
.L_x_19:


//--------------------- .nv.global.init           --------------------------
	.section	.nv.global.init,"aw",@progbits
	.align	4
.nv.global.init:
	.type		dx,@object
	.size		dx,(dy - dx)
dx:
        /*0000*/ 	.byte	0x04, 0x00, 0x00, 0x00
	.type		dy,@object
	.size		dy,(mxar - dy)
dy:
        /*0004*/ 	.byte	0x04, 0x00, 0x00, 0x00
	.type		mxar,@object
	.size		mxar,(myar - mxar)
mxar:
        /*0008*/ 	.byte	0xff, 0xff, 0xff, 0xff, 0x01, 0x00, 0x00, 0x00, 0x00, 0x00, 0x00, 0x00, 0x00, 0x00, 0x00, 0x00
	.type		myar,@object
	.size		myar,(mrg32k3aM1SubSeq - myar)
myar:
        /*0018*/ 	.byte	0x00, 0x00, 0x00, 0x00, 0x00, 0x00, 0x00, 0x00, 0xff, 0xff, 0xff, 0xff, 0x01, 0x00, 0x00, 0x00
	.type		mrg32k3aM1SubSeq,@object
	.size		mrg32k3aM1SubSeq,(mrg32k3aM2SubSeq - mrg32k3aM1SubSeq)
mrg32k3aM1SubSeq:
        /*0028*/ 	.byte	0x0b, 0xcc, 0xee, 0x04, 0x73, 0x29, 0x8b, 0x6f, 0xf6, 0x53, 0x03, 0xf6, 0x23, 0xf6, 0xea, 0xda
        /* <DEDUP_REMOVED lines=125> */
	.type		mrg32k3aM2SubSeq,@object
	.size		mrg32k3aM2SubSeq,(mrg32k3aM1 - mrg32k3aM2SubSeq)
mrg32k3aM2SubSeq:
        /* <DEDUP_REMOVED lines=126> */
	.type		mrg32k3aM1,@object
	.size		mrg32k3aM1,(mrg32k3aM1Seq - mrg32k3aM1)
mrg32k3aM1:
        /* <DEDUP_REMOVED lines=144> */
	.type		mrg32k3aM1Seq,@object
	.size		mrg32k3aM1Seq,(mrg32k3aM2 - mrg32k3aM1Seq)
mrg32k3aM1Seq:
        /* <DEDUP_REMOVED lines=144> */
	.type		mrg32k3aM2,@object
	.size		mrg32k3aM2,(mrg32k3aM2Seq - mrg32k3aM2)
mrg32k3aM2:
        /* <DEDUP_REMOVED lines=144> */
	.type		mrg32k3aM2Seq,@object
	.size		mrg32k3aM2Seq,(precalc_xorwow_matrix - mrg32k3aM2Seq)
mrg32k3aM2Seq:
        /* <DEDUP_REMOVED lines=144> */
	.type		precalc_xorwow_matrix,@object
	.size		precalc_xorwow_matrix,(precalc_xorwow_offset_matrix - precalc_xorwow_matrix)
precalc_xorwow_matrix:
        /* <DEDUP_REMOVED lines=6400> */
	.type		precalc_xorwow_offset_matrix,@object
	.size		precalc_xorwow_offset_matrix,(.L_1 - precalc_xorwow_offset_matrix)
precalc_xorwow_offset_matrix:
        /* <DEDUP_REMOVED lines=6400> */
.L_1:


//--------------------- .nv.shared._Z10reduce_difPiS_i --------------------------
	.section	.nv.shared._Z10reduce_difPiS_i,"aw",@nobits
	.sectionflags	@""
	.align	4
.nv.shared._Z10reduce_difPiS_i:
	.zero		1088


//--------------------- .nv.shared.reserved.0     --------------------------
	.section	.nv.shared.reserved.0,"aw",@nobits
	.weak		__nv_reservedSMEM_offset_0_alias
	.size		__nv_reservedSMEM_offset_0_alias, 0, 64
	.other		__nv_reservedSMEM_offset_0_alias,@"STO_CUDA_RESERVED_SHARED STV_DEFAULT"
__nv_reservedSMEM_offset_0_alias:
	.zero		0
	.zero		64


//--------------------- .nv.constant0._Z10reduce_difPiS_i --------------------------
	.section	.nv.constant0._Z10reduce_difPiS_i,"a",@progbits
	.sectionflags	@""
	.align	4
.nv.constant0._Z10reduce_difPiS_i:
	.zero		916


//--------------------- .nv.constant0._Z9monte_runPiiS_iifP17curandStateXORWOW --------------------------
	.section	.nv.constant0._Z9monte_runPiiS_iifP17curandStateXORWOW,"a",@progbits
	.sectionflags	@""
	.align	4
.nv.constant0._Z9monte_runPiiS_iifP17curandStateXORWOW:
	.zero		944


//--------------------- .nv.constant0._Z12setup_kernelP17curandStateXORWOWm --------------------------
	.section	.nv.constant0._Z12setup_kernelP17curandStateXORWOWm,"a",@progbits
	.sectionflags	@""
	.align	4
.nv.constant0._Z12setup_kernelP17curandStateXORWOWm:
	.zero		912


//--------------------- .nv.constant0._Z10init_valuePiii --------------------------
	.section	.nv.constant0._Z10init_valuePiii,"a",@progbits
	.sectionflags	@""
	.align	4
.nv.constant0._Z10init_valuePiii:
	.zero		912


//--------------------- SYMBOLS --------------------------

	.type		.nv.reservedSmem.offset0,@object
	.size		.nv.reservedSmem.offset0,0x4
	.type		.nv.reservedSmem.cap,@object
	.size		.nv.reservedSmem.cap,0x4
